//
// Generated by NVIDIA NVVM Compiler
//
// Compiler Build ID: CL-36424714
// Cuda compilation tools, release 13.0, V13.0.88
// Based on NVVM 20.0.0
//

.version 9.0
.target sm_100
.address_size 64

	// .globl	_Z23preprocess_kernel_fusedPKhPfiiii

.visible .entry _Z23preprocess_kernel_fusedPKhPfiiii(
	.param .u64 .ptr .align 1 _Z23preprocess_kernel_fusedPKhPfiiii_param_0,
	.param .u64 .ptr .align 1 _Z23preprocess_kernel_fusedPKhPfiiii_param_1,
	.param .u32 _Z23preprocess_kernel_fusedPKhPfiiii_param_2,
	.param .u32 _Z23preprocess_kernel_fusedPKhPfiiii_param_3,
	.param .u32 _Z23preprocess_kernel_fusedPKhPfiiii_param_4,
	.param .u32 _Z23preprocess_kernel_fusedPKhPfiiii_param_5
)
{
	.reg .pred 	%p<6>;
	.reg .b16 	%rs<25>;
	.reg .b32 	%r<35>;
	.reg .b32 	%f<57>;
	.reg .b64 	%rd<18>;

	ld.param.u64 	%rd1, [_Z23preprocess_kernel_fusedPKhPfiiii_param_0];
	ld.param.u64 	%rd2, [_Z23preprocess_kernel_fusedPKhPfiiii_param_1];
	ld.param.u32 	%r3, [_Z23preprocess_kernel_fusedPKhPfiiii_param_2];
	ld.param.u32 	%r4, [_Z23preprocess_kernel_fusedPKhPfiiii_param_3];
	ld.param.u32 	%r7, [_Z23preprocess_kernel_fusedPKhPfiiii_param_4];
	ld.param.u32 	%r6, [_Z23preprocess_kernel_fusedPKhPfiiii_param_5];
	mov.u32 	%r8, %ctaid.x;
	mov.u32 	%r9, %ntid.x;
	mov.u32 	%r10, %tid.x;
	mad.lo.s32 	%r1, %r8, %r9, %r10;
	mov.u32 	%r11, %ctaid.y;
	mov.u32 	%r12, %ntid.y;
	mov.u32 	%r13, %tid.y;
	mad.lo.s32 	%r14, %r11, %r12, %r13;
	setp.ge.s32 	%p1, %r1, %r6;
	setp.ge.s32 	%p2, %r14, %r7;
	or.pred  	%p3, %p1, %p2;
	@%p3 bra 	$L__BB0_2;
	cvta.to.global.u64 	%rd3, %rd1;
	cvta.to.global.u64 	%rd4, %rd2;
	cvt.rn.f32.s32 	%f1, %r4;
	cvt.rn.f32.s32 	%f2, %r6;
	div.rn.f32 	%f3, %f1, %f2;
	cvt.rn.f32.s32 	%f4, %r3;
	cvt.rn.f32.u32 	%f5, %r7;
	div.rn.f32 	%f6, %f4, %f5;
	cvt.rn.f32.s32 	%f7, %r1;
	add.f32 	%f8, %f7, 0f3F000000;
	fma.rn.f32 	%f9, %f8, %f3, 0fBF000000;
	cvt.rn.f32.u32 	%f10, %r14;
	add.f32 	%f11, %f10, 0f3F000000;
	fma.rn.f32 	%f12, %f11, %f6, 0fBF000000;
	add.f32 	%f13, %f1, 0fBF800054;
	min.f32 	%f14, %f9, %f13;
	max.f32 	%f15, %f14, 0f00000000;
	add.f32 	%f16, %f4, 0fBF800054;
	min.f32 	%f17, %f12, %f16;
	max.f32 	%f18, %f17, 0f00000000;
	cvt.rzi.s32.f32 	%r15, %f15;
	cvt.rzi.s32.f32 	%r16, %f18;
	add.s32 	%r17, %r15, 1;
	add.s32 	%r18, %r16, 1;
	setp.lt.s32 	%p4, %r17, %r4;
	add.s32 	%r19, %r4, -1;
	selp.b32 	%r20, %r17, %r19, %p4;
	setp.lt.s32 	%p5, %r18, %r3;
	add.s32 	%r21, %r3, -1;
	selp.b32 	%r22, %r18, %r21, %p5;
	cvt.rn.f32.s32 	%f19, %r15;
	sub.f32 	%f20, %f15, %f19;
	cvt.rn.f32.s32 	%f21, %r16;
	sub.f32 	%f22, %f18, %f21;
	mov.f32 	%f23, 0f3F800000;
	sub.f32 	%f24, %f23, %f20;
	sub.f32 	%f25, %f23, %f22;
	mul.f32 	%f26, %f25, %f24;
	mul.f32 	%f27, %f20, %f25;
	mul.f32 	%f28, %f22, %f24;
	mul.f32 	%f29, %f22, %f20;
	mul.lo.s32 	%r23, %r16, %r4;
	add.s32 	%r24, %r23, %r15;
	mul.lo.s32 	%r25, %r24, 3;
	add.s32 	%r26, %r20, %r23;
	mul.lo.s32 	%r27, %r26, 3;
	mul.lo.s32 	%r28, %r22, %r4;
	add.s32 	%r29, %r28, %r15;
	mul.lo.s32 	%r30, %r29, 3;
	add.s32 	%r31, %r28, %r20;
	mul.lo.s32 	%r32, %r31, 3;
	cvt.s64.s32 	%rd5, %r25;
	add.s64 	%rd6, %rd3, %rd5;
	ld.global.nc.u8 	%rs1, [%rd6];
	cvt.u16.u8 	%rs2, %rs1;
	cvt.rn.f32.u16 	%f30, %rs2;
	cvt.s64.s32 	%rd7, %r27;
	add.s64 	%rd8, %rd3, %rd7;
	ld.global.nc.u8 	%rs3, [%rd8];
	cvt.u16.u8 	%rs4, %rs3;
	cvt.rn.f32.u16 	%f31, %rs4;
	mul.f32 	%f32, %f27, %f31;
	fma.rn.f32 	%f33, %f26, %f30, %f32;
	cvt.s64.s32 	%rd9, %r30;
	add.s64 	%rd10, %rd3, %rd9;
	ld.global.nc.u8 	%rs5, [%rd10];
	cvt.u16.u8 	%rs6, %rs5;
	cvt.rn.f32.u16 	%f34, %rs6;
	fma.rn.f32 	%f35, %f28, %f34, %f33;
	cvt.s64.s32 	%rd11, %r32;
	add.s64 	%rd12, %rd3, %rd11;
	ld.global.nc.u8 	%rs7, [%rd12];
	cvt.u16.u8 	%rs8, %rs7;
	cvt.rn.f32.u16 	%f36, %rs8;
	fma.rn.f32 	%f37, %f29, %f36, %f35;
	ld.global.nc.u8 	%rs9, [%rd6+1];
	cvt.u16.u8 	%rs10, %rs9;
	cvt.rn.f32.u16 	%f38, %rs10;
	ld.global.nc.u8 	%rs11, [%rd8+1];
	cvt.u16.u8 	%rs12, %rs11;
	cvt.rn.f32.u16 	%f39, %rs12;
	mul.f32 	%f40, %f27, %f39;
	fma.rn.f32 	%f41, %f26, %f38, %f40;
	ld.global.nc.u8 	%rs13, [%rd10+1];
	cvt.u16.u8 	%rs14, %rs13;
	cvt.rn.f32.u16 	%f42, %rs14;
	fma.rn.f32 	%f43, %f28, %f42, %f41;
	ld.global.nc.u8 	%rs15, [%rd12+1];
	cvt.u16.u8 	%rs16, %rs15;
	cvt.rn.f32.u16 	%f44, %rs16;
	fma.rn.f32 	%f45, %f29, %f44, %f43;
	ld.global.nc.u8 	%rs17, [%rd6+2];
	cvt.u16.u8 	%rs18, %rs17;
	cvt.rn.f32.u16 	%f46, %rs18;
	ld.global.nc.u8 	%rs19, [%rd8+2];
	cvt.u16.u8 	%rs20, %rs19;
	cvt.rn.f32.u16 	%f47, %rs20;
	mul.f32 	%f48, %f27, %f47;
	fma.rn.f32 	%f49, %f26, %f46, %f48;
	ld.global.nc.u8 	%rs21, [%rd10+2];
	cvt.u16.u8 	%rs22, %rs21;
	cvt.rn.f32.u16 	%f50, %rs22;
	fma.rn.f32 	%f51, %f28, %f50, %f49;
	ld.global.nc.u8 	%rs23, [%rd12+2];
	cvt.u16.u8 	%rs24, %rs23;
	cvt.rn.f32.u16 	%f52, %rs24;
	fma.rn.f32 	%f53, %f29, %f52, %f51;
	mul.lo.s32 	%r33, %r6, %r7;
	mad.lo.s32 	%r34, %r6, %r14, %r1;
	div.rn.f32 	%f54, %f53, 0f437F0000;
	mul.wide.s32 	%rd13, %r34, 4;
	add.s64 	%rd14, %rd4, %rd13;
	st.global.f32 	[%rd14], %f54;
	div.rn.f32 	%f55, %f45, 0f437F0000;
	mul.wide.s32 	%rd15, %r33, 4;
	add.s64 	%rd16, %rd14, %rd15;
	st.global.f32 	[%rd16], %f55;
	div.rn.f32 	%f56, %f37, 0f437F0000;
	add.s64 	%rd17, %rd16, %rd15;
	st.global.f32 	[%rd17], %f56;
$L__BB0_2:
	ret;

}
	// .globl	_Z18mahalanobis_kernelPKfS0_S0_Pfii
.visible .entry _Z18mahalanobis_kernelPKfS0_S0_Pfii(
	.param .u64 .ptr .align 1 _Z18mahalanobis_kernelPKfS0_S0_Pfii_param_0,
	.param .u64 .ptr .align 1 _Z18mahalanobis_kernelPKfS0_S0_Pfii_param_1,
	.param .u64 .ptr .align 1 _Z18mahalanobis_kernelPKfS0_S0_Pfii_param_2,
	.param .u64 .ptr .align 1 _Z18mahalanobis_kernelPKfS0_S0_Pfii_param_3,
	.param .u32 _Z18mahalanobis_kernelPKfS0_S0_Pfii_param_4,
	.param .u32 _Z18mahalanobis_kernelPKfS0_S0_Pfii_param_5
)
{
	.local .align 16 .b8 	__local_depot1[4096];
	.reg .b64 	%SP;
	.reg .b64 	%SPL;
	.reg .pred 	%p<36>;
	.reg .b32 	%r<78>;
	.reg .b32 	%f<247>;
	.reg .b64 	%rd<97>;

	mov.u64 	%SPL, __local_depot1;
	ld.param.u64 	%rd29, [_Z18mahalanobis_kernelPKfS0_S0_Pfii_param_0];
	ld.param.u64 	%rd30, [_Z18mahalanobis_kernelPKfS0_S0_Pfii_param_1];
	ld.param.u64 	%rd31, [_Z18mahalanobis_kernelPKfS0_S0_Pfii_param_2];
	ld.param.u32 	%r42, [_Z18mahalanobis_kernelPKfS0_S0_Pfii_param_4];
	ld.param.u32 	%r43, [_Z18mahalanobis_kernelPKfS0_S0_Pfii_param_5];
	cvta.to.global.u64 	%rd1, %rd30;
	cvta.to.global.u64 	%rd2, %rd29;
	cvta.to.global.u64 	%rd3, %rd31;
	add.u64 	%rd4, %SPL, 0;
	mov.u32 	%r44, %ctaid.x;
	mov.u32 	%r45, %ntid.x;
	mov.u32 	%r46, %tid.x;
	mad.lo.s32 	%r1, %r44, %r45, %r46;
	setp.ge.s32 	%p1, %r1, %r43;
	@%p1 bra 	$L__BB1_52;
	mul.lo.s32 	%r47, %r42, %r1;
	cvt.s64.s32 	%rd5, %r47;
	mul.lo.s32 	%r48, %r47, %r42;
	cvt.s64.s32 	%rd6, %r48;
	setp.gt.s32 	%p2, %r42, 1024;
	@%p2 bra 	$L__BB1_52;
	setp.lt.s32 	%p3, %r42, 1;
	mov.f32 	%f246, 0f00000000;
	@%p3 bra 	$L__BB1_51;
	and.b32  	%r2, %r42, 15;
	setp.lt.u32 	%p4, %r42, 16;
	mov.b32 	%r62, 0;
	@%p4 bra 	$L__BB1_6;
	and.b32  	%r62, %r42, 2147483632;
	mov.b32 	%r67, 0;
$L__BB1_5:
	.pragma "nounroll";
	cvt.u64.u32 	%rd33, %r67;
	add.s64 	%rd34, %rd33, %rd5;
	shl.b64 	%rd35, %rd34, 2;
	add.s64 	%rd36, %rd2, %rd35;
	ld.global.nc.f32 	%f48, [%rd36];
	add.s64 	%rd37, %rd1, %rd35;
	ld.global.nc.f32 	%f49, [%rd37];
	sub.f32 	%f50, %f48, %f49;
	mul.wide.u32 	%rd38, %r67, 4;
	add.s64 	%rd39, %rd4, %rd38;
	ld.global.nc.f32 	%f51, [%rd36+4];
	ld.global.nc.f32 	%f52, [%rd37+4];
	sub.f32 	%f53, %f51, %f52;
	ld.global.nc.f32 	%f54, [%rd36+8];
	ld.global.nc.f32 	%f55, [%rd37+8];
	sub.f32 	%f56, %f54, %f55;
	ld.global.nc.f32 	%f57, [%rd36+12];
	ld.global.nc.f32 	%f58, [%rd37+12];
	sub.f32 	%f59, %f57, %f58;
	st.local.v4.f32 	[%rd39], {%f50, %f53, %f56, %f59};
	ld.global.nc.f32 	%f60, [%rd36+16];
	ld.global.nc.f32 	%f61, [%rd37+16];
	sub.f32 	%f62, %f60, %f61;
	ld.global.nc.f32 	%f63, [%rd36+20];
	ld.global.nc.f32 	%f64, [%rd37+20];
	sub.f32 	%f65, %f63, %f64;
	ld.global.nc.f32 	%f66, [%rd36+24];
	ld.global.nc.f32 	%f67, [%rd37+24];
	sub.f32 	%f68, %f66, %f67;
	ld.global.nc.f32 	%f69, [%rd36+28];
	ld.global.nc.f32 	%f70, [%rd37+28];
	sub.f32 	%f71, %f69, %f70;
	st.local.v4.f32 	[%rd39+16], {%f62, %f65, %f68, %f71};
	ld.global.nc.f32 	%f72, [%rd36+32];
	ld.global.nc.f32 	%f73, [%rd37+32];
	sub.f32 	%f74, %f72, %f73;
	ld.global.nc.f32 	%f75, [%rd36+36];
	ld.global.nc.f32 	%f76, [%rd37+36];
	sub.f32 	%f77, %f75, %f76;
	ld.global.nc.f32 	%f78, [%rd36+40];
	ld.global.nc.f32 	%f79, [%rd37+40];
	sub.f32 	%f80, %f78, %f79;
	ld.global.nc.f32 	%f81, [%rd36+44];
	ld.global.nc.f32 	%f82, [%rd37+44];
	sub.f32 	%f83, %f81, %f82;
	st.local.v4.f32 	[%rd39+32], {%f74, %f77, %f80, %f83};
	ld.global.nc.f32 	%f84, [%rd36+48];
	ld.global.nc.f32 	%f85, [%rd37+48];
	sub.f32 	%f86, %f84, %f85;
	ld.global.nc.f32 	%f87, [%rd36+52];
	ld.global.nc.f32 	%f88, [%rd37+52];
	sub.f32 	%f89, %f87, %f88;
	ld.global.nc.f32 	%f90, [%rd36+56];
	ld.global.nc.f32 	%f91, [%rd37+56];
	sub.f32 	%f92, %f90, %f91;
	ld.global.nc.f32 	%f93, [%rd36+60];
	ld.global.nc.f32 	%f94, [%rd37+60];
	sub.f32 	%f95, %f93, %f94;
	st.local.v4.f32 	[%rd39+48], {%f86, %f89, %f92, %f95};
	add.s32 	%r67, %r67, 16;
	setp.eq.s32 	%p5, %r67, %r62;
	@%p5 bra 	$L__BB1_6;
	bra.uni 	$L__BB1_5;
$L__BB1_6:
	setp.eq.s32 	%p6, %r2, 0;
	@%p6 bra 	$L__BB1_15;
	and.b32  	%r5, %r42, 7;
	setp.lt.u32 	%p7, %r2, 8;
	@%p7 bra 	$L__BB1_9;
	cvt.u64.u32 	%rd40, %r62;
	add.s64 	%rd41, %rd40, %rd5;
	shl.b64 	%rd42, %rd41, 2;
	add.s64 	%rd43, %rd2, %rd42;
	ld.global.nc.f32 	%f96, [%rd43];
	add.s64 	%rd44, %rd1, %rd42;
	ld.global.nc.f32 	%f97, [%rd44];
	sub.f32 	%f98, %f96, %f97;
	mul.wide.u32 	%rd45, %r62, 4;
	add.s64 	%rd46, %rd4, %rd45;
	st.local.f32 	[%rd46], %f98;
	ld.global.nc.f32 	%f99, [%rd43+4];
	ld.global.nc.f32 	%f100, [%rd44+4];
	sub.f32 	%f101, %f99, %f100;
	st.local.f32 	[%rd46+4], %f101;
	ld.global.nc.f32 	%f102, [%rd43+8];
	ld.global.nc.f32 	%f103, [%rd44+8];
	sub.f32 	%f104, %f102, %f103;
	st.local.f32 	[%rd46+8], %f104;
	ld.global.nc.f32 	%f105, [%rd43+12];
	ld.global.nc.f32 	%f106, [%rd44+12];
	sub.f32 	%f107, %f105, %f106;
	st.local.f32 	[%rd46+12], %f107;
	ld.global.nc.f32 	%f108, [%rd43+16];
	ld.global.nc.f32 	%f109, [%rd44+16];
	sub.f32 	%f110, %f108, %f109;
	st.local.f32 	[%rd46+16], %f110;
	ld.global.nc.f32 	%f111, [%rd43+20];
	ld.global.nc.f32 	%f112, [%rd44+20];
	sub.f32 	%f113, %f111, %f112;
	st.local.f32 	[%rd46+20], %f113;
	ld.global.nc.f32 	%f114, [%rd43+24];
	ld.global.nc.f32 	%f115, [%rd44+24];
	sub.f32 	%f116, %f114, %f115;
	st.local.f32 	[%rd46+24], %f116;
	ld.global.nc.f32 	%f117, [%rd43+28];
	ld.global.nc.f32 	%f118, [%rd44+28];
	sub.f32 	%f119, %f117, %f118;
	st.local.f32 	[%rd46+28], %f119;
	add.s32 	%r62, %r62, 8;
$L__BB1_9:
	setp.eq.s32 	%p8, %r5, 0;
	@%p8 bra 	$L__BB1_15;
	and.b32  	%r8, %r42, 3;
	setp.lt.u32 	%p9, %r5, 4;
	@%p9 bra 	$L__BB1_12;
	cvt.u64.u32 	%rd47, %r62;
	add.s64 	%rd48, %rd47, %rd5;
	shl.b64 	%rd49, %rd48, 2;
	add.s64 	%rd50, %rd2, %rd49;
	ld.global.nc.f32 	%f120, [%rd50];
	add.s64 	%rd51, %rd1, %rd49;
	ld.global.nc.f32 	%f121, [%rd51];
	sub.f32 	%f122, %f120, %f121;
	mul.wide.u32 	%rd52, %r62, 4;
	add.s64 	%rd53, %rd4, %rd52;
	st.local.f32 	[%rd53], %f122;
	ld.global.nc.f32 	%f123, [%rd50+4];
	ld.global.nc.f32 	%f124, [%rd51+4];
	sub.f32 	%f125, %f123, %f124;
	st.local.f32 	[%rd53+4], %f125;
	ld.global.nc.f32 	%f126, [%rd50+8];
	ld.global.nc.f32 	%f127, [%rd51+8];
	sub.f32 	%f128, %f126, %f127;
	st.local.f32 	[%rd53+8], %f128;
	ld.global.nc.f32 	%f129, [%rd50+12];
	ld.global.nc.f32 	%f130, [%rd51+12];
	sub.f32 	%f131, %f129, %f130;
	st.local.f32 	[%rd53+12], %f131;
	add.s32 	%r62, %r62, 4;
$L__BB1_12:
	setp.eq.s32 	%p10, %r8, 0;
	@%p10 bra 	$L__BB1_15;
	mov.b32 	%r66, 0;
$L__BB1_14:
	.pragma "nounroll";
	cvt.u64.u32 	%rd54, %r62;
	add.s64 	%rd55, %rd54, %rd5;
	shl.b64 	%rd56, %rd55, 2;
	add.s64 	%rd57, %rd2, %rd56;
	ld.global.nc.f32 	%f132, [%rd57];
	add.s64 	%rd58, %rd1, %rd56;
	ld.global.nc.f32 	%f133, [%rd58];
	sub.f32 	%f134, %f132, %f133;
	mul.wide.u32 	%rd59, %r62, 4;
	add.s64 	%rd60, %rd4, %rd59;
	st.local.f32 	[%rd60], %f134;
	add.s32 	%r62, %r62, 1;
	add.s32 	%r66, %r66, 1;
	setp.ne.s32 	%p11, %r66, %r8;
	@%p11 bra 	$L__BB1_14;
$L__BB1_15:
	and.b32  	%r15, %r42, 3;
	setp.lt.u32 	%p12, %r42, 4;
	mov.f32 	%f246, 0f00000000;
	mov.b32 	%r73, 0;
	@%p12 bra 	$L__BB1_42;
	and.b32  	%r73, %r42, 2147483644;
	mov.f32 	%f246, 0f00000000;
	mov.b32 	%r68, 0;
$L__BB1_17:
	.pragma "nounroll";
	mul.wide.u32 	%rd61, %r68, 4;
	add.s64 	%rd7, %rd4, %rd61;
	ld.local.f32 	%f2, [%rd7];
	mul.lo.s32 	%r20, %r68, %r42;
	cvt.u64.u32 	%rd62, %r20;
	add.s64 	%rd8, %rd62, %rd6;
	mov.f32 	%f233, 0f00000000;
	mov.b32 	%r69, 0;
$L__BB1_18:
	.pragma "nounroll";
	cvt.u64.u32 	%rd63, %r69;
	add.s64 	%rd64, %rd8, %rd63;
	shl.b64 	%rd65, %rd64, 2;
	add.s64 	%rd9, %rd3, %rd65;
	ld.global.nc.f32 	%f139, [%rd9];
	mul.wide.u32 	%rd66, %r69, 4;
	add.s64 	%rd10, %rd4, %rd66;
	ld.local.v4.f32 	{%f140, %f141, %f142, %f143}, [%rd10];
	fma.rn.f32 	%f144, %f139, %f140, %f233;
	ld.global.nc.f32 	%f145, [%rd9+4];
	fma.rn.f32 	%f146, %f145, %f141, %f144;
	ld.global.nc.f32 	%f147, [%rd9+8];
	fma.rn.f32 	%f148, %f147, %f142, %f146;
	ld.global.nc.f32 	%f149, [%rd9+12];
	fma.rn.f32 	%f233, %f149, %f143, %f148;
	add.s32 	%r69, %r69, 4;
	setp.ne.s32 	%p13, %r69, %r73;
	@%p13 bra 	$L__BB1_18;
	setp.eq.s32 	%p14, %r15, 0;
	@%p14 bra 	$L__BB1_23;
	setp.eq.s32 	%p15, %r15, 1;
	ld.global.nc.f32 	%f150, [%rd9+16];
	ld.local.f32 	%f151, [%rd10+16];
	fma.rn.f32 	%f233, %f150, %f151, %f233;
	@%p15 bra 	$L__BB1_23;
	setp.eq.s32 	%p16, %r15, 2;
	ld.global.nc.f32 	%f152, [%rd9+20];
	ld.local.f32 	%f153, [%rd10+20];
	fma.rn.f32 	%f233, %f152, %f153, %f233;
	@%p16 bra 	$L__BB1_23;
	ld.global.nc.f32 	%f154, [%rd9+24];
	ld.local.f32 	%f155, [%rd10+24];
	fma.rn.f32 	%f233, %f154, %f155, %f233;
$L__BB1_23:
	fma.rn.f32 	%f9, %f2, %f233, %f246;
	ld.local.f32 	%f10, [%rd7+4];
	add.s32 	%r23, %r20, %r42;
	cvt.u64.u32 	%rd67, %r23;
	add.s64 	%rd11, %rd67, %rd6;
	mov.f32 	%f235, 0f00000000;
	mov.b32 	%r70, 0;
$L__BB1_24:
	.pragma "nounroll";
	cvt.u64.u32 	%rd68, %r70;
	add.s64 	%rd69, %rd11, %rd68;
	shl.b64 	%rd70, %rd69, 2;
	add.s64 	%rd12, %rd3, %rd70;
	ld.global.nc.f32 	%f157, [%rd12];
	mul.wide.u32 	%rd71, %r70, 4;
	add.s64 	%rd13, %rd4, %rd71;
	ld.local.v4.f32 	{%f158, %f159, %f160, %f161}, [%rd13];
	fma.rn.f32 	%f162, %f157, %f158, %f235;
	ld.global.nc.f32 	%f163, [%rd12+4];
	fma.rn.f32 	%f164, %f163, %f159, %f162;
	ld.global.nc.f32 	%f165, [%rd12+8];
	fma.rn.f32 	%f166, %f165, %f160, %f164;
	ld.global.nc.f32 	%f167, [%rd12+12];
	fma.rn.f32 	%f235, %f167, %f161, %f166;
	add.s32 	%r70, %r70, 4;
	setp.ne.s32 	%p17, %r70, %r73;
	@%p17 bra 	$L__BB1_24;
	setp.eq.s32 	%p18, %r15, 0;
	@%p18 bra 	$L__BB1_29;
	setp.eq.s32 	%p19, %r15, 1;
	ld.global.nc.f32 	%f168, [%rd12+16];
	ld.local.f32 	%f169, [%rd13+16];
	fma.rn.f32 	%f235, %f168, %f169, %f235;
	@%p19 bra 	$L__BB1_29;
	setp.eq.s32 	%p20, %r15, 2;
	ld.global.nc.f32 	%f170, [%rd12+20];
	ld.local.f32 	%f171, [%rd13+20];
	fma.rn.f32 	%f235, %f170, %f171, %f235;
	@%p20 bra 	$L__BB1_29;
	ld.global.nc.f32 	%f172, [%rd12+24];
	ld.local.f32 	%f173, [%rd13+24];
	fma.rn.f32 	%f235, %f172, %f173, %f235;
$L__BB1_29:
	fma.rn.f32 	%f17, %f10, %f235, %f9;
	ld.local.f32 	%f18, [%rd7+8];
	add.s32 	%r26, %r23, %r42;
	cvt.u64.u32 	%rd72, %r26;
	add.s64 	%rd14, %rd72, %rd6;
	mov.f32 	%f237, 0f00000000;
	mov.b32 	%r71, 0;
$L__BB1_30:
	.pragma "nounroll";
	cvt.u64.u32 	%rd73, %r71;
	add.s64 	%rd74, %rd14, %rd73;
	shl.b64 	%rd75, %rd74, 2;
	add.s64 	%rd15, %rd3, %rd75;
	ld.global.nc.f32 	%f175, [%rd15];
	mul.wide.u32 	%rd76, %r71, 4;
	add.s64 	%rd16, %rd4, %rd76;
	ld.local.v4.f32 	{%f176, %f177, %f178, %f179}, [%rd16];
	fma.rn.f32 	%f180, %f175, %f176, %f237;
	ld.global.nc.f32 	%f181, [%rd15+4];
	fma.rn.f32 	%f182, %f181, %f177, %f180;
	ld.global.nc.f32 	%f183, [%rd15+8];
	fma.rn.f32 	%f184, %f183, %f178, %f182;
	ld.global.nc.f32 	%f185, [%rd15+12];
	fma.rn.f32 	%f237, %f185, %f179, %f184;
	add.s32 	%r71, %r71, 4;
	setp.ne.s32 	%p21, %r71, %r73;
	@%p21 bra 	$L__BB1_30;
	setp.eq.s32 	%p22, %r15, 0;
	@%p22 bra 	$L__BB1_35;
	setp.eq.s32 	%p23, %r15, 1;
	ld.global.nc.f32 	%f186, [%rd15+16];
	ld.local.f32 	%f187, [%rd16+16];
	fma.rn.f32 	%f237, %f186, %f187, %f237;
	@%p23 bra 	$L__BB1_35;
	setp.eq.s32 	%p24, %r15, 2;
	ld.global.nc.f32 	%f188, [%rd15+20];
	ld.local.f32 	%f189, [%rd16+20];
	fma.rn.f32 	%f237, %f188, %f189, %f237;
	@%p24 bra 	$L__BB1_35;
	ld.global.nc.f32 	%f190, [%rd15+24];
	ld.local.f32 	%f191, [%rd16+24];
	fma.rn.f32 	%f237, %f190, %f191, %f237;
$L__BB1_35:
	fma.rn.f32 	%f25, %f18, %f237, %f17;
	ld.local.f32 	%f26, [%rd7+12];
	add.s32 	%r58, %r26, %r42;
	cvt.u64.u32 	%rd77, %r58;
	add.s64 	%rd17, %rd77, %rd6;
	mov.f32 	%f239, 0f00000000;
	mov.b32 	%r72, 0;
$L__BB1_36:
	.pragma "nounroll";
	cvt.u64.u32 	%rd78, %r72;
	add.s64 	%rd79, %rd17, %rd78;
	shl.b64 	%rd80, %rd79, 2;
	add.s64 	%rd18, %rd3, %rd80;
	ld.global.nc.f32 	%f193, [%rd18];
	mul.wide.u32 	%rd81, %r72, 4;
	add.s64 	%rd19, %rd4, %rd81;
	ld.local.v4.f32 	{%f194, %f195, %f196, %f197}, [%rd19];
	fma.rn.f32 	%f198, %f193, %f194, %f239;
	ld.global.nc.f32 	%f199, [%rd18+4];
	fma.rn.f32 	%f200, %f199, %f195, %f198;
	ld.global.nc.f32 	%f201, [%rd18+8];
	fma.rn.f32 	%f202, %f201, %f196, %f200;
	ld.global.nc.f32 	%f203, [%rd18+12];
	fma.rn.f32 	%f239, %f203, %f197, %f202;
	add.s32 	%r72, %r72, 4;
	setp.ne.s32 	%p25, %r72, %r73;
	@%p25 bra 	$L__BB1_36;
	setp.eq.s32 	%p26, %r15, 0;
	@%p26 bra 	$L__BB1_41;
	setp.eq.s32 	%p27, %r15, 1;
	ld.global.nc.f32 	%f204, [%rd18+16];
	ld.local.f32 	%f205, [%rd19+16];
	fma.rn.f32 	%f239, %f204, %f205, %f239;
	@%p27 bra 	$L__BB1_41;
	setp.eq.s32 	%p28, %r15, 2;
	ld.global.nc.f32 	%f206, [%rd18+20];
	ld.local.f32 	%f207, [%rd19+20];
	fma.rn.f32 	%f239, %f206, %f207, %f239;
	@%p28 bra 	$L__BB1_41;
	ld.global.nc.f32 	%f208, [%rd18+24];
	ld.local.f32 	%f209, [%rd19+24];
	fma.rn.f32 	%f239, %f208, %f209, %f239;
$L__BB1_41:
	fma.rn.f32 	%f246, %f26, %f239, %f25;
	add.s32 	%r68, %r68, 4;
	setp.ne.s32 	%p29, %r68, %r73;
	@%p29 bra 	$L__BB1_17;
$L__BB1_42:
	setp.eq.s32 	%p30, %r15, 0;
	@%p30 bra 	$L__BB1_51;
	and.b32  	%r33, %r42, 2147483644;
	neg.s32 	%r34, %r33;
	mov.b32 	%r75, 0;
$L__BB1_44:
	.pragma "nounroll";
	setp.lt.u32 	%p31, %r42, 4;
	mul.wide.u32 	%rd82, %r73, 4;
	add.s64 	%rd83, %rd4, %rd82;
	ld.local.f32 	%f37, [%rd83];
	mul.lo.s32 	%r61, %r73, %r42;
	cvt.u64.u32 	%rd84, %r61;
	add.s64 	%rd20, %rd84, %rd6;
	mov.f32 	%f244, 0f00000000;
	mov.b32 	%r77, 0;
	@%p31 bra 	$L__BB1_47;
	shl.b64 	%rd85, %rd20, 2;
	add.s64 	%rd86, %rd3, %rd85;
	add.s64 	%rd95, %rd86, 8;
	mov.f32 	%f244, 0f00000000;
	mov.u64 	%rd96, %rd4;
	mov.u32 	%r76, %r34;
$L__BB1_46:
	.pragma "nounroll";
	ld.global.nc.f32 	%f212, [%rd95+-8];
	ld.local.v4.f32 	{%f213, %f214, %f215, %f216}, [%rd96];
	fma.rn.f32 	%f217, %f212, %f213, %f244;
	ld.global.nc.f32 	%f218, [%rd95+-4];
	fma.rn.f32 	%f219, %f218, %f214, %f217;
	ld.global.nc.f32 	%f220, [%rd95];
	fma.rn.f32 	%f221, %f220, %f215, %f219;
	ld.global.nc.f32 	%f222, [%rd95+4];
	fma.rn.f32 	%f244, %f222, %f216, %f221;
	add.s32 	%r76, %r76, 4;
	add.s64 	%rd96, %rd96, 16;
	add.s64 	%rd95, %rd95, 16;
	setp.ne.s32 	%p32, %r76, 0;
	mov.u32 	%r77, %r33;
	@%p32 bra 	$L__BB1_46;
$L__BB1_47:
	setp.eq.s32 	%p33, %r15, 1;
	cvt.u64.u32 	%rd87, %r77;
	add.s64 	%rd88, %rd20, %rd87;
	shl.b64 	%rd89, %rd88, 2;
	add.s64 	%rd26, %rd3, %rd89;
	ld.global.nc.f32 	%f223, [%rd26];
	mul.wide.u32 	%rd90, %r77, 4;
	add.s64 	%rd27, %rd4, %rd90;
	ld.local.f32 	%f224, [%rd27];
	fma.rn.f32 	%f245, %f223, %f224, %f244;
	@%p33 bra 	$L__BB1_50;
	setp.eq.s32 	%p34, %r15, 2;
	ld.global.nc.f32 	%f225, [%rd26+4];
	ld.local.f32 	%f226, [%rd27+4];
	fma.rn.f32 	%f245, %f225, %f226, %f245;
	@%p34 bra 	$L__BB1_50;
	ld.global.nc.f32 	%f227, [%rd26+8];
	ld.local.f32 	%f228, [%rd27+8];
	fma.rn.f32 	%f245, %f227, %f228, %f245;
$L__BB1_50:
	fma.rn.f32 	%f246, %f37, %f245, %f246;
	add.s32 	%r73, %r73, 1;
	add.s32 	%r75, %r75, 1;
	setp.ne.s32 	%p35, %r75, %r15;
	@%p35 bra 	$L__BB1_44;
$L__BB1_51:
	ld.param.u64 	%rd94, [_Z18mahalanobis_kernelPKfS0_S0_Pfii_param_3];
	max.f32 	%f229, %f246, 0f00000000;
	sqrt.rn.f32 	%f230, %f229;
	cvta.to.global.u64 	%rd91, %rd94;
	mul.wide.s32 	%rd92, %r1, 4;
	add.s64 	%rd93, %rd91, %rd92;
	st.global.f32 	[%rd93], %f230;
$L__BB1_52:
	ret;

}


// ===== COMPILED SASS (sm_100) =====

	.target	sm_100

	.elftype	@"ET_EXEC"


//--------------------- .note.nv.tkinfo           --------------------------
	.section	.note.nv.tkinfo,"",@"SHT_NOTE"
	.sectionflags	@"SHF_NOTE_NV_TKINFO"
	.tkinfo
        /*0018*/ 	.word	0x00000002
        /*0030*/ 	.string	""
        /*0030*/ 	.string	"ptxas"
        /*0030*/ 	.string	"Cuda compilation tools, release 13.0, V13.0.88"
        /*0030*/ 	.string	"Build cuda_13.0.r13.0/compiler.36424714_0"
        /*0030*/ 	.string	"-arch sm_100 -m 64 "



//--------------------- .note.nv.cuinfo           --------------------------
	.section	.note.nv.cuinfo,"",@"SHT_NOTE"
	.sectionflags	@"SHF_NOTE_NV_CUINFO"
        /*0018*/ 	.short	0x0002
        /*001a*/ 	.short	0x0064
        /*001c*/ 	.short	0x0082
	.zero		2


//--------------------- .nv.info                  --------------------------
	.section	.nv.info,"",@"SHT_CUDA_INFO"
	.align	4


	//----- nvinfo : EIATTR_REGCOUNT
	.align		4
        /*0000*/ 	.byte	0x04, 0x2f
        /*0002*/ 	.short	(.L_1 - .L_0)
	.align		4
.L_0:
        /*0004*/ 	.word	index@(_Z23preprocess_kernel_fusedPKhPfiiii)
        /*0008*/ 	.word	0x0000001d


	//----- nvinfo : EIATTR_FRAME_SIZE
	.align		4
.L_1:
        /*000c*/ 	.byte	0x04, 0x11
        /*000e*/ 	.short	(.L_3 - .L_2)
	.align		4
.L_2:
        /*0010*/ 	.word	index@($__internal_1_$__cuda_sm3x_div_rn_noftz_f32_slowpath)
        /*0014*/ 	.word	0x00000000


	//----- nvinfo : EIATTR_FRAME_SIZE
	.align		4
.L_3:
        /*0018*/ 	.byte	0x04, 0x11
        /*001a*/ 	.short	(.L_5 - .L_4)
	.align		4
.L_4:
        /*001c*/ 	.word	index@(_Z23preprocess_kernel_fusedPKhPfiiii)
        /*0020*/ 	.word	0x00000000


	//----- nvinfo : EIATTR_REGCOUNT
	.align		4
.L_5:
        /*0024*/ 	.byte	0x04, 0x2f
        /*0026*/ 	.short	(.L_7 - .L_6)
	.align		4
.L_6:
        /*0028*/ 	.word	index@(_Z18mahalanobis_kernelPKfS0_S0_Pfii)
        /*002c*/ 	.word	0x0000001f


	//----- nvinfo : EIATTR_FRAME_SIZE
	.align		4
.L_7:
        /*0030*/ 	.byte	0x04, 0x11
        /*0032*/ 	.short	(.L_9 - .L_8)
	.align		4
.L_8:
        /*0034*/ 	.word	index@($__internal_0_$__cuda_sm20_sqrt_rn_f32_slowpath)
        /*0038*/ 	.word	0x00001000


	//----- nvinfo : EIATTR_FRAME_SIZE
	.align		4
.L_9:
        /*003c*/ 	.byte	0x04, 0x11
        /*003e*/ 	.short	(.L_11 - .L_10)
	.align		4
.L_10:
        /*0040*/ 	.word	index@(_Z18mahalanobis_kernelPKfS0_S0_Pfii)
        /*0044*/ 	.word	0x00001000


	//----- nvinfo : EIATTR_MIN_STACK_SIZE
	.align		4
.L_11:
        /*0048*/ 	.byte	0x04, 0x12
        /*004a*/ 	.short	(.L_13 - .L_12)
	.align		4
.L_12:
        /*004c*/ 	.word	index@(_Z18mahalanobis_kernelPKfS0_S0_Pfii)
        /*0050*/ 	.word	0x00001000


	//----- nvinfo : EIATTR_MIN_STACK_SIZE
	.align		4
.L_13:
        /*0054*/ 	.byte	0x04, 0x12
        /*0056*/ 	.short	(.L_15 - .L_14)
	.align		4
.L_14:
        /*0058*/ 	.word	index@(_Z23preprocess_kernel_fusedPKhPfiiii)
        /*005c*/ 	.word	0x00000000
.L_15:


//--------------------- .nv.compat                --------------------------
	.section	.nv.compat,"",@"SHT_CUDA_COMPAT_INFO"
	.align	4
        /*0000*/ 	.byte	0x02, 0x09, 0x00, 0x00, 0x02, 0x02, 0x01, 0x00, 0x02, 0x05, 0x05, 0x00, 0x03, 0x07, 0x01, 0x01
        /*0010*/ 	.byte	0x02, 0x03, 0x00, 0x00, 0x02, 0x06, 0x01, 0x00, 0x04, 0x0b, 0x08, 0x00, 0x01, 0x00, 0x00, 0x00
        /*0020*/ 	.byte	0x00, 0x00, 0x00, 0x00


//--------------------- .nv.info._Z18mahalanobis_kernelPKfS0_S0_Pfii --------------------------
	.section	.nv.info._Z18mahalanobis_kernelPKfS0_S0_Pfii,"",@"SHT_CUDA_INFO"
	.sectionflags	@""
	.align	4


	//----- nvinfo : EIATTR_CUDA_API_VERSION
	.align		4
        /*0000*/ 	.byte	0x04, 0x37
        /*0002*/ 	.short	(.L_17 - .L_16)
.L_16:
        /*0004*/ 	.word	0x00000082


	//----- nvinfo : EIATTR_KPARAM_INFO
	.align		4
.L_17:
        /*0008*/ 	.byte	0x04, 0x17
        /*000a*/ 	.short	(.L_19 - .L_18)
.L_18:
        /*000c*/ 	.word	0x00000000
        /*0010*/ 	.short	0x0005
        /*0012*/ 	.short	0x0024
        /*0014*/ 	.byte	0x00, 0xf0, 0x11, 0x00


	//----- nvinfo : EIATTR_KPARAM_INFO
	.align		4
.L_19:
        /*0018*/ 	.byte	0x04, 0x17
        /*001a*/ 	.short	(.L_21 - .L_20)
.L_20:
        /*001c*/ 	.word	0x00000000
        /*0020*/ 	.short	0x0004
        /*0022*/ 	.short	0x0020
        /*0024*/ 	.byte	0x00, 0xf0, 0x11, 0x00


	//----- nvinfo : EIATTR_KPARAM_INFO
	.align		4
.L_21:
        /*0028*/ 	.byte	0x04, 0x17
        /*002a*/ 	.short	(.L_23 - .L_22)
.L_22:
        /*002c*/ 	.word	0x00000000
        /*0030*/ 	.short	0x0003
        /*0032*/ 	.short	0x0018
        /*0034*/ 	.byte	0x00, 0xf5, 0x21, 0x00


	//----- nvinfo : EIATTR_KPARAM_INFO
	.align		4
.L_23:
        /*0038*/ 	.byte	0x04, 0x17
        /*003a*/ 	.short	(.L_25 - .L_24)
.L_24:
        /*003c*/ 	.word	0x00000000
        /*0040*/ 	.short	0x0002
        /*0042*/ 	.short	0x0010
        /*0044*/ 	.byte	0x00, 0xf5, 0x21, 0x00


	//----- nvinfo : EIATTR_KPARAM_INFO
	.align		4
.L_25:
        /*0048*/ 	.byte	0x04, 0x17
        /*004a*/ 	.short	(.L_27 - .L_26)
.L_26:
        /*004c*/ 	.word	0x00000000
        /*0050*/ 	.short	0x0001
        /*0052*/ 	.short	0x0008
        /*0054*/ 	.byte	0x00, 0xf5, 0x21, 0x00


	//----- nvinfo : EIATTR_KPARAM_INFO
	.align		4
.L_27:
        /*0058*/ 	.byte	0x04, 0x17
        /*005a*/ 	.short	(.L_29 - .L_28)
.L_28:
        /*005c*/ 	.word	0x00000000
        /*0060*/ 	.short	0x0000
        /*0062*/ 	.short	0x0000
        /*0064*/ 	.byte	0x00, 0xf5, 0x21, 0x00


	//----- nvinfo : EIATTR_SPARSE_MMA_MASK
	.align		4
.L_29:
        /*0068*/ 	.byte	0x03, 0x50
        /*006a*/ 	.short	0x0000


	//----- nvinfo : EIATTR_MAXREG_COUNT
	.align		4
        /*006c*/ 	.byte	0x03, 0x1b
        /*006e*/ 	.short	0x00ff


	//----- nvinfo : EIATTR_MERCURY_ISA_VERSION
	.align		4
        /*0070*/ 	.byte	0x03, 0x5f
        /*0072*/ 	.short	0x0101


	//----- nvinfo : EIATTR_VRC_CTA_INIT_COUNT
	.align		4
        /*0074*/ 	.byte	0x02, 0x4a
	.zero		1
	.zero		1


	//----- nvinfo : EIATTR_EXIT_INSTR_OFFSETS
	.align		4
        /*0078*/ 	.byte	0x04, 0x1c
        /*007a*/ 	.short	(.L_31 - .L_30)


	//   ....[0]....
.L_30:
        /*007c*/ 	.word	0x00000080


	//   ....[1]....
        /*0080*/ 	.word	0x000000b0


	//   ....[2]....
        /*0084*/ 	.word	0x00001b30


	//----- nvinfo : EIATTR_CRS_STACK_SIZE
	.align		4
.L_31:
        /*0088*/ 	.byte	0x04, 0x1e
        /*008a*/ 	.short	(.L_33 - .L_32)
.L_32:
        /*008c*/ 	.word	0x00000000


	//----- nvinfo : EIATTR_CBANK_PARAM_SIZE
	.align		4
.L_33:
        /*0090*/ 	.byte	0x03, 0x19
        /*0092*/ 	.short	0x0028


	//----- nvinfo : EIATTR_PARAM_CBANK
	.align		4
        /*0094*/ 	.byte	0x04, 0x0a
        /*0096*/ 	.short	(.L_35 - .L_34)
	.align		4
.L_34:
        /*0098*/ 	.word	index@(.nv.constant0._Z18mahalanobis_kernelPKfS0_S0_Pfii)
        /*009c*/ 	.short	0x0380
        /*009e*/ 	.short	0x0028


	//----- nvinfo : EIATTR_SW_WAR
	.align		4
.L_35:
        /*00a0*/ 	.byte	0x04, 0x36
        /*00a2*/ 	.short	(.L_37 - .L_36)
.L_36:
        /*00a4*/ 	.word	0x00000008
.L_37:


//--------------------- .nv.info._Z23preprocess_kernel_fusedPKhPfiiii --------------------------
	.section	.nv.info._Z23preprocess_kernel_fusedPKhPfiiii,"",@"SHT_CUDA_INFO"
	.sectionflags	@""
	.align	4


	//----- nvinfo : EIATTR_CUDA_API_VERSION
	.align		4
        /*0000*/ 	.byte	0x04, 0x37
        /*0002*/ 	.short	(.L_39 - .L_38)
.L_38:
        /*0004*/ 	.word	0x00000082


	//----- nvinfo : EIATTR_KPARAM_INFO
	.align		4
.L_39:
        /*0008*/ 	.byte	0x04, 0x17
        /*000a*/ 	.short	(.L_41 - .L_40)
.L_40:
        /*000c*/ 	.word	0x00000000
        /*0010*/ 	.short	0x0005
        /*0012*/ 	.short	0x001c
        /*0014*/ 	.byte	0x00, 0xf0, 0x11, 0x00


	//----- nvinfo : EIATTR_KPARAM_INFO
	.align		4
.L_41:
        /*0018*/ 	.byte	0x04, 0x17
        /*001a*/ 	.short	(.L_43 - .L_42)
.L_42:
        /*001c*/ 	.word	0x00000000
        /*0020*/ 	.short	0x0004
        /*0022*/ 	.short	0x0018
        /*0024*/ 	.byte	0x00, 0xf0, 0x11, 0x00


	//----- nvinfo : EIATTR_KPARAM_INFO
	.align		4
.L_43:
        /*0028*/ 	.byte	0x04, 0x17
        /*002a*/ 	.short	(.L_45 - .L_44)
.L_44:
        /*002c*/ 	.word	0x00000000
        /*0030*/ 	.short	0x0003
        /*0032*/ 	.short	0x0014
        /*0034*/ 	.byte	0x00, 0xf0, 0x11, 0x00


	//----- nvinfo : EIATTR_KPARAM_INFO
	.align		4
.L_45:
        /*0038*/ 	.byte	0x04, 0x17
        /*003a*/ 	.short	(.L_47 - .L_46)
.L_46:
        /*003c*/ 	.word	0x00000000
        /*0040*/ 	.short	0x0002
        /*0042*/ 	.short	0x0010
        /*0044*/ 	.byte	0x00, 0xf0, 0x11, 0x00


	//----- nvinfo : EIATTR_KPARAM_INFO
	.align		4
.L_47:
        /*0048*/ 	.byte	0x04, 0x17
        /*004a*/ 	.short	(.L_49 - .L_48)
.L_48:
        /*004c*/ 	.word	0x00000000
        /*0050*/ 	.short	0x0001
        /*0052*/ 	.short	0x0008
        /*0054*/ 	.byte	0x00, 0xf5, 0x21, 0x00


	//----- nvinfo : EIATTR_KPARAM_INFO
	.align		4
.L_49:
        /*0058*/ 	.byte	0x04, 0x17
        /*005a*/ 	.short	(.L_51 - .L_50)
.L_50:
        /*005c*/ 	.word	0x00000000
        /*0060*/ 	.short	0x0000
        /*0062*/ 	.short	0x0000
        /*0064*/ 	.byte	0x00, 0xf5, 0x21, 0x00


	//----- nvinfo : EIATTR_SPARSE_MMA_MASK
	.align		4
.L_51:
        /*0068*/ 	.byte	0x03, 0x50
        /*006a*/ 	.short	0x0000


	//----- nvinfo : EIATTR_MAXREG_COUNT
	.align		4
        /*006c*/ 	.byte	0x03, 0x1b
        /*006e*/ 	.short	0x00ff


	//----- nvinfo : EIATTR_MERCURY_ISA_VERSION
	.align		4
        /*0070*/ 	.byte	0x03, 0x5f
        /*0072*/ 	.short	0x0101


	//----- nvinfo : EIATTR_VRC_CTA_INIT_COUNT
	.align		4
        /*0074*/ 	.byte	0x02, 0x4a
	.zero		1
	.zero		1


	//----- nvinfo : EIATTR_EXIT_INSTR_OFFSETS
	.align		4
        /*0078*/ 	.byte	0x04, 0x1c
        /*007a*/ 	.short	(.L_53 - .L_52)


	//   ....[0]....
.L_52:
        /*007c*/ 	.word	0x000000c0


	//   ....[1]....
        /*0080*/ 	.word	0x00000b90


	//----- nvinfo : EIATTR_CRS_STACK_SIZE
	.align		4
.L_53:
        /*0084*/ 	.byte	0x04, 0x1e
        /*0086*/ 	.short	(.L_55 - .L_54)
.L_54:
        /*0088*/ 	.word	0x00000000


	//----- nvinfo : EIATTR_CBANK_PARAM_SIZE
	.align		4
.L_55:
        /*008c*/ 	.byte	0x03, 0x19
        /*008e*/ 	.short	0x0020


	//----- nvinfo : EIATTR_PARAM_CBANK
	.align		4
        /*0090*/ 	.byte	0x04, 0x0a
        /*0092*/ 	.short	(.L_57 - .L_56)
	.align		4
.L_56:
        /*0094*/ 	.word	index@(.nv.constant0._Z23preprocess_kernel_fusedPKhPfiiii)
        /*0098*/ 	.short	0x0380
        /*009a*/ 	.short	0x0020


	//----- nvinfo : EIATTR_SW_WAR
	.align		4
.L_57:
        /*009c*/ 	.byte	0x04, 0x36
        /*009e*/ 	.short	(.L_59 - .L_58)
.L_58:
        /*00a0*/ 	.word	0x00000008
.L_59:


//--------------------- .nv.callgraph             --------------------------
	.section	.nv.callgraph,"",@"SHT_CUDA_CALLGRAPH"
	.align	4
	.sectionentsize	8
	.align		4
        /*0000*/ 	.word	0x00000000
	.align		4
        /*0004*/ 	.word	0xffffffff
	.align		4
        /*0008*/ 	.word	0x00000000
	.align		4
        /*000c*/ 	.word	0xfffffffe
	.align		4
        /*0010*/ 	.word	0x00000000
	.align		4
        /*0014*/ 	.word	0xfffffffd
	.align		4
        /*0018*/ 	.word	0x00000000
	.align		4
        /*001c*/ 	.word	0xfffffffc


//--------------------- .text._Z18mahalanobis_kernelPKfS0_S0_Pfii --------------------------
	.section	.text._Z18mahalanobis_kernelPKfS0_S0_Pfii,"ax",@progbits
	.align	128
        .global         _Z18mahalanobis_kernelPKfS0_S0_Pfii
        .type           _Z18mahalanobis_kernelPKfS0_S0_Pfii,@function
        .size           _Z18mahalanobis_kernelPKfS0_S0_Pfii,(.L_x_46 - _Z18mahalanobis_kernelPKfS0_S0_Pfii)
        .other          _Z18mahalanobis_kernelPKfS0_S0_Pfii,@"STO_CUDA_ENTRY STV_DEFAULT"
_Z18mahalanobis_kernelPKfS0_S0_Pfii:
.text._Z18mahalanobis_kernelPKfS0_S0_Pfii:
[----:B------:R-:W0:Y:S01]  /*0000*/  LDC R1, c[0x0][0x37c] ;  /* 0x0000df00ff017b82 */ /* 0x000e220000000800 */
[----:B------:R-:W1:Y:S07]  /*0010*/  S2R R3, SR_TID.X ;  /* 0x0000000000037919 */ /* 0x000e6e0000002100 */
[----:B------:R-:W1:Y:S01]  /*0020*/  S2UR UR4, SR_CTAID.X ;  /* 0x00000000000479c3 */ /* 0x000e620000002500 */
[----:B------:R-:W2:Y:S01]  /*0030*/  LDCU UR5, c[0x0][0x3a4] ;  /* 0x00007480ff0577ac */ /* 0x000ea20008000800 */
[----:B0-----:R-:W-:-:S06]  /*0040*/  VIADD R1, R1, 0xfffff000 ;  /* 0xfffff00001017836 */ /* 0x001fcc0000000000 */
[----:B------:R-:W1:Y:S02]  /*0050*/  LDC R2, c[0x0][0x360] ;  /* 0x0000d800ff027b82 */ /* 0x000e640000000800 */
[----:B-1----:R-:W-:-:S05]  /*0060*/  IMAD R2, R2, UR4, R3 ;  /* 0x0000000402027c24 */ /* 0x002fca000f8e0203 */
[----:B--2---:R-:W-:-:S13]  /*0070*/  ISETP.GE.AND P0, PT, R2, UR5, PT ;  /* 0x0000000502007c0c */ /* 0x004fda000bf06270 */
[----:B------:R-:W-:Y:S05]  /*0080*/  @P0 EXIT ;  /* 0x000000000000094d */ /* 0x000fea0003800000 */
[----:B------:R-:W0:Y:S02]  /*0090*/  LDC R5, c[0x0][0x3a0] ;  /* 0x0000e800ff057b82 */ /* 0x000e240000000800 */
[----:B0-----:R-:W-:-:S13]  /*00a0*/  ISETP.GT.AND P0, PT, R5, 0x400, PT ;  /* 0x000004000500780c */ /* 0x001fda0003f04270 */
[----:B------:R-:W-:Y:S05]  /*00b0*/  @P0 EXIT ;  /* 0x000000000000094d */ /* 0x000fea0003800000 */
[----:B------:R-:W-:Y:S01]  /*00c0*/  ISETP.GE.AND P0, PT, R5, 0x1, PT ;  /* 0x000000010500780c */ /* 0x000fe20003f06270 */
[----:B------:R-:W0:Y:S01]  /*00d0*/  LDCU.64 UR6, c[0x0][0x358] ;  /* 0x00006b00ff0677ac */ /* 0x000e220008000a00 */
[----:B------:R-:W-:-:S11]  /*00e0*/  HFMA2 R13, -RZ, RZ, 0, 0 ;  /* 0x00000000ff0d7431 */ /* 0x000fd600000001ff */
[----:B------:R-:W-:Y:S05]  /*00f0*/  @!P0 BRA `(.L_x_0) ;  /* 0x0000001800448947 */ /* 0x000fea0003800000 */
[C---:B------:R-:W-:Y:S01]  /*0100*/  ISETP.GE.U32.AND P1, PT, R5.reuse, 0x10, PT ;  /* 0x000000100500780c */ /* 0x040fe20003f26070 */
[-C--:B------:R-:W-:Y:S01]  /*0110*/  IMAD R0, R2, R5.reuse, RZ ;  /* 0x0000000502007224 */ /* 0x080fe200078e02ff */
[----:B------:R-:W-:Y:S01]  /*0120*/  LOP3.LUT R22, R5, 0xf, RZ, 0xc0, !PT ;  /* 0x0000000f05167812 */ /* 0x000fe200078ec0ff */
[----:B------:R-:W-:Y:S02]  /*0130*/  IMAD.MOV.U32 R20, RZ, RZ, RZ ;  /* 0x000000ffff147224 */ /* 0x000fe400078e00ff */
[----:B------:R-:W-:Y:S01]  /*0140*/  IMAD R3, R0, R5, RZ ;  /* 0x0000000500037224 */ /* 0x000fe200078e02ff */
[----:B------:R-:W-:Y:S02]  /*0150*/  ISETP.NE.AND P0, PT, R22, RZ, PT ;  /* 0x000000ff1600720c */ /* 0x000fe40003f05270 */
[----:B------:R-:W-:-:S05]  /*0160*/  SHF.R.S32.HI R23, RZ, 0x1f, R0 ;  /* 0x0000001fff177819 */ /* 0x000fca0000011400 */
[----:B------:R-:W-:Y:S06]  /*0170*/  @!P1 BRA `(.L_x_1) ;  /* 0x00000004000c9947 */ /* 0x000fec0003800000 */
[----:B------:R-:W-:Y:S01]  /*0180*/  LOP3.LUT R20, R5, 0x7ffffff0, RZ, 0xc0, !PT ;  /* 0x7ffffff005147812 */ /* 0x000fe200078ec0ff */
[----:B------:R-:W1:Y:S01]  /*0190*/  LDCU.128 UR8, c[0x0][0x380] ;  /* 0x00007000ff0877ac */ /* 0x000e620008000c00 */
[----:B------:R-:W-:-:S07]  /*01a0*/  MOV R21, RZ ;  /* 0x000000ff00157202 */ /* 0x000fce0000000f00 */
.L_x_2:
[----:B----4-:R-:W-:-:S04]  /*01b0*/  IADD3 R4, P1, PT, R0, R21, RZ ;  /* 0x0000001500047210 */ /* 0x010fc80007f3e0ff */
[----:B------:R-:W-:Y:S01]  /*01c0*/  SHF.L.U32 R16, R4, 0x2, RZ ;  /* 0x0000000204107819 */ /* 0x000fe200000006ff */
[----:B------:R-:W-:-:S03]  /*01d0*/  IMAD.X R5, RZ, RZ, R23, P1 ;  /* 0x000000ffff057224 */ /* 0x000fc600008e0617 */
[----:B-1----:R-:W-:Y:S02]  /*01e0*/  IADD3 R18, P1, PT, R16, UR8, RZ ;  /* 0x0000000810127c10 */ /* 0x002fe4000ff3e0ff */
[----:B------:R-:W-:Y:S02]  /*01f0*/  SHF.L.U64.HI R4, R4, 0x2, R5 ;  /* 0x0000000204047819 */ /* 0x000fe40000010205 */
[----:B------:R-:W-:Y:S02]  /*0200*/  IADD3 R16, P2, PT, R16, UR10, RZ ;  /* 0x0000000a10107c10 */ /* 0x000fe4000ff5e0ff */
[C---:B------:R-:W-:Y:S02]  /*0210*/  IADD3.X R19, PT, PT, R4.reuse, UR9, RZ, P1, !PT ;  /* 0x0000000904137c10 */ /* 0x040fe40008ffe4ff */
[----:B------:R-:W-:-:S03]  /*0220*/  IADD3.X R17, PT, PT, R4, UR11, RZ, P2, !PT ;  /* 0x0000000b04117c10 */ /* 0x000fc600097fe4ff */
[----:B0-----:R-:W2:Y:S04]  /*0230*/  LDG.E.CONSTANT R8, desc[UR6][R18.64] ;  /* 0x0000000612087981 */ /* 0x001ea8000c1e9900 */
[----:B------:R-:W2:Y:S04]  /*0240*/  LDG.E.CONSTANT R5, desc[UR6][R16.64] ;  /* 0x0000000610057981 */ /* 0x000ea8000c1e9900 */
[----:B------:R-:W3:Y:S04]  /*0250*/  LDG.E.CONSTANT R9, desc[UR6][R18.64+0x4] ;  /* 0x0000040612097981 */ /* 0x000ee8000c1e9900 */
[----:B------:R-:W3:Y:S04]  /*0260*/  LDG.E.CONSTANT R4, desc[UR6][R16.64+0x4] ;  /* 0x0000040610047981 */ /* 0x000ee8000c1e9900 */
[----:B------:R-:W4:Y:S04]  /*0270*/  LDG.E.CONSTANT R11, desc[UR6][R18.64+0xc] ;  /* 0x00000c06120b7981 */ /* 0x000f28000c1e9900 */
[----:B------:R-:W4:Y:S04]  /*0280*/  LDG.E.CONSTANT R6, desc[UR6][R16.64+0xc] ;  /* 0x00000c0610067981 */ /* 0x000f28000c1e9900 */
[----:B------:R-:W5:Y:S04]  /*0290*/  LDG.E.CONSTANT R10, desc[UR6][R18.64+0x8] ;  /* 0x00000806120a7981 */ /* 0x000f68000c1e9900 */
[----:B------:R-:W5:Y:S04]  /*02a0*/  LDG.E.CONSTANT R7, desc[UR6][R16.64+0x8] ;  /* 0x0000080610077981 */ /* 0x000f68000c1e9900 */
[----:B------:R-:W5:Y:S04]  /*02b0*/  LDG.E.CONSTANT R15, desc[UR6][R16.64+0x14] ;  /* 0x00001406100f7981 */ /* 0x000f68000c1e9900 */
[----:B------:R-:W5:Y:S04]  /*02c0*/  LDG.E.CONSTANT R25, desc[UR6][R18.64+0x18] ;  /* 0x0000180612197981 */ /* 0x000f68000c1e9900 */
[----:B------:R-:W5:Y:S01]  /*02d0*/  LDG.E.CONSTANT R26, desc[UR6][R16.64+0x18] ;  /* 0x00001806101a7981 */ /* 0x000f62000c1e9900 */
[----:B------:R-:W-:-:S03]  /*02e0*/  IMAD R24, R21, 0x4, R1 ;  /* 0x0000000415187824 */ /* 0x000fc600078e0201 */
[----:B------:R-:W5:Y:S04]  /*02f0*/  LDG.E.CONSTANT R12, desc[UR6][R16.64+0x1c] ;  /* 0x00001c06100c7981 */ /* 0x000f68000c1e9900 */
[----:B------:R-:W5:Y:S04]  /*0300*/  LDG.E.CONSTANT R14, desc[UR6][R18.64+0x20] ;  /* 0x00002006120e7981 */ /* 0x000f68000c1e9900 */
[----:B------:R-:W5:Y:S04]  /*0310*/  LDG.E.CONSTANT R13, desc[UR6][R16.64+0x20] ;  /* 0x00002006100d7981 */ /* 0x000f68000c1e9900 */
[----:B------:R-:W5:Y:S04]  /*0320*/  LDG.E.CONSTANT R28, desc[UR6][R16.64+0x24] ;  /* 0x00002406101c7981 */ /* 0x000f68000c1e9900 */
[----:B------:R-:W5:Y:S01]  /*0330*/  LDG.E.CONSTANT R27, desc[UR6][R16.64+0x28] ;  /* 0x00002806101b7981 */ /* 0x000f62000c1e9900 */
[----:B--2---:R-:W-:-:S03]  /*0340*/  FADD R8, R8, -R5 ;  /* 0x8000000508087221 */ /* 0x004fc60000000000 */
[----:B------:R-:W2:Y:S01]  /*0350*/  LDG.E.CONSTANT R5, desc[UR6][R16.64+0x10] ;  /* 0x0000100610057981 */ /* 0x000ea2000c1e9900 */
[----:B---3--:R-:W-:-:S03]  /*0360*/  FADD R9, R9, -R4 ;  /* 0x8000000409097221 */ /* 0x008fc60000000000 */
[----:B------:R-:W2:Y:S01]  /*0370*/  LDG.E.CONSTANT R4, desc[UR6][R18.64+0x10] ;  /* 0x0000100612047981 */ /* 0x000ea2000c1e9900 */
[----:B----4-:R-:W-:-:S03]  /*0380*/  FADD R11, R11, -R6 ;  /* 0x800000060b0b7221 */ /* 0x010fc60000000000 */
[----:B------:R-:W3:Y:S01]  /*0390*/  LDG.E.CONSTANT R6, desc[UR6][R18.64+0x14] ;  /* 0x0000140612067981 */ /* 0x000ee2000c1e9900 */
[----:B-----5:R-:W-:-:S03]  /*03a0*/  FADD R10, R10, -R7 ;  /* 0x800000070a0a7221 */ /* 0x020fc60000000000 */
[----:B------:R-:W4:Y:S04]  /*03b0*/  LDG.E.CONSTANT R7, desc[UR6][R18.64+0x1c] ;  /* 0x00001c0612077981 */ /* 0x000f28000c1e9900 */
[----:B------:R0:W-:Y:S04]  /*03c0*/  STL.128 [R24], R8 ;  /* 0x0000000818007387 */ /* 0x0001e80000100c00 */
[----:B0-----:R-:W5:Y:S01]  /*03d0*/  LDG.E.CONSTANT R11, desc[UR6][R18.64+0x2c] ;  /* 0x00002c06120b7981 */ /* 0x001f62000c1e9900 */
[----:B--2---:R-:W-:Y:S01]  /*03e0*/  FADD R4, R4, -R5 ;  /* 0x8000000504047221 */ /* 0x004fe20000000000 */
[----:B---3--:R-:W-:Y:S01]  /*03f0*/  FADD R5, R6, -R15 ;  /* 0x8000000f06057221 */ /* 0x008fe20000000000 */
[----:B------:R-:W-:Y:S01]  /*0400*/  FADD R6, R25, -R26 ;  /* 0x8000001a19067221 */ /* 0x000fe20000000000 */
[----:B------:R-:W2:Y:S04]  /*0410*/  LDG.E.CONSTANT R15, desc[UR6][R18.64+0x24] ;  /* 0x00002406120f7981 */ /* 0x000ea8000c1e9900 */
[----:B------:R-:W3:Y:S04]  /*0420*/  LDG.E.CONSTANT R25, desc[UR6][R18.64+0x28] ;  /* 0x0000280612197981 */ /* 0x000ee8000c1e9900 */
[----:B------:R-:W5:Y:S01]  /*0430*/  LDG.E.CONSTANT R26, desc[UR6][R16.64+0x2c] ;  /* 0x00002c06101a7981 */ /* 0x000f62000c1e9900 */
[----:B----4-:R-:W-:Y:S01]  /*0440*/  FADD R7, R7, -R12 ;  /* 0x8000000c07077221 */ /* 0x010fe20000000000 */
[----:B------:R-:W-:-:S02]  /*0450*/  FADD R8, R14, -R13 ;  /* 0x8000000d0e087221 */ /* 0x000fc40000000000 */
[----:B------:R-:W4:Y:S04]  /*0460*/  LDG.E.CONSTANT R12, desc[UR6][R18.64+0x30] ;  /* 0x00003006120c7981 */ /* 0x000f28000c1e9900 */
[----:B------:R-:W4:Y:S04]  /*0470*/  LDG.E.CONSTANT R13, desc[UR6][R16.64+0x30] ;  /* 0x00003006100d7981 */ /* 0x000f28000c1e9900 */
[----:B------:R-:W4:Y:S01]  /*0480*/  LDG.E.CONSTANT R14, desc[UR6][R18.64+0x38] ;  /* 0x00003806120e7981 */ /* 0x000f22000c1e9900 */
[----:B--2---:R-:W-:-:S03]  /*0490*/  FADD R9, R15, -R28 ;  /* 0x8000001c0f097221 */ /* 0x004fc60000000000 */
[----:B------:R-:W2:Y:S01]  /*04a0*/  LDG.E.CONSTANT R15, desc[UR6][R18.64+0x3c] ;  /* 0x00003c06120f7981 */ /* 0x000ea2000c1e9900 */
[----:B---3--:R-:W-:-:S03]  /*04b0*/  FADD R10, R25, -R27 ;  /* 0x8000001b190a7221 */ /* 0x008fc60000000000 */
[----:B------:R-:W3:Y:S01]  /*04c0*/  LDG.E.CONSTANT R25, desc[UR6][R18.64+0x34] ;  /* 0x0000340612197981 */ /* 0x000ee2000c1e9900 */
[----:B-----5:R-:W-:-:S03]  /*04d0*/  FADD R11, R11, -R26 ;  /* 0x8000001a0b0b7221 */ /* 0x020fc60000000000 */
[----:B------:R-:W3:Y:S04]  /*04e0*/  LDG.E.CONSTANT R26, desc[UR6][R16.64+0x34] ;  /* 0x00003406101a7981 */ /* 0x000ee8000c1e9900 */
[----:B------:R-:W5:Y:S04]  /*04f0*/  LDG.E.CONSTANT R27, desc[UR6][R16.64+0x38] ;  /* 0x00003806101b7981 */ /* 0x000f68000c1e9900 */
[----:B------:R-:W2:Y:S01]  /*0500*/  LDG.E.CONSTANT R28, desc[UR6][R16.64+0x3c] ;  /* 0x00003c06101c7981 */ /* 0x000ea2000c1e9900 */
[----:B----4-:R-:W-:Y:S01]  /*0510*/  FADD R12, R12, -R13 ;  /* 0x8000000d0c0c7221 */ /* 0x010fe20000000000 */
[----:B------:R-:W-:-:S02]  /*0520*/  IADD3 R21, PT, PT, R21, 0x10, RZ ;  /* 0x0000001015157810 */ /* 0x000fc40007ffe0ff */
[----:B------:R4:W-:Y:S04]  /*0530*/  STL.128 [R24+0x10], R4 ;  /* 0x0000100418007387 */ /* 0x0009e80000100c00 */
[----:B------:R4:W-:Y:S01]  /*0540*/  STL.128 [R24+0x20], R8 ;  /* 0x0000200818007387 */ /* 0x0009e20000100c00 */
[----:B------:R-:W-:Y:S01]  /*0550*/  ISETP.NE.AND P1, PT, R21, R20, PT ;  /* 0x000000141500720c */ /* 0x000fe20003f25270 */
[----:B---3--:R-:W-:Y:S01]  /*0560*/  FADD R13, R25, -R26 ;  /* 0x8000001a190d7221 */ /* 0x008fe20000000000 */
[----:B-----5:R-:W-:Y:S01]  /*0570*/  FADD R14, R14, -R27 ;  /* 0x8000001b0e0e7221 */ /* 0x020fe20000000000 */
[----:B--2---:R-:W-:-:S05]  /*0580*/  FADD R15, R15, -R28 ;  /* 0x8000001c0f0f7221 */ /* 0x004fca0000000000 */
[----:B------:R4:W-:Y:S05]  /*0590*/  STL.128 [R24+0x30], R12 ;  /* 0x0000300c18007387 */ /* 0x0009ea0000100c00 */
[----:B------:R-:W-:Y:S05]  /*05a0*/  @P1 BRA `(.L_x_2) ;  /* 0xfffffffc00001947 */ /* 0x000fea000383ffff */
.L_x_1:
[----:B----4-:R-:W-:Y:S01]  /*05b0*/  SHF.R.S32.HI R9, RZ, 0x1f, R3 ;  /* 0x0000001fff097819 */ /* 0x010fe20000011403 */
[----:B------:R-:W-:Y:S06]  /*05c0*/  @!P0 BRA `(.L_x_3) ;  /* 0x0000000400908947 */ /* 0x000fec0003800000 */
[----:B------:R-:W1:Y:S01]  /*05d0*/  LDCU UR5, c[0x0][0x3a0] ;  /* 0x00007400ff0577ac */ /* 0x000e620008000800 */
[----:B------:R-:W-:Y:S01]  /*05e0*/  ISETP.GE.U32.AND P0, PT, R22, 0x8, PT ;  /* 0x000000081600780c */ /* 0x000fe20003f06070 */
[----:B-1----:R-:W-:-:S04]  /*05f0*/  ULOP3.LUT UR4, UR5, 0x7, URZ, 0xc0, !UPT ;  /* 0x0000000705047892 */ /* 0x002fc8000f8ec0ff */
[----:B------:R-:W-:-:S08]  /*0600*/  UISETP.NE.AND UP0, UPT, UR4, URZ, UPT ;  /* 0x000000ff0400728c */ /* 0x000fd0000bf05270 */
[----:B------:R-:W-:Y:S05]  /*0610*/  @!P0 BRA `(.L_x_4) ;  /* 0x0000000000ac8947 */ /* 0x000fea0003800000 */
[----:B------:R-:W1:Y:S01]  /*0620*/  LDCU.128 UR8, c[0x0][0x380] ;  /* 0x00007000ff0877ac */ /* 0x000e620008000c00 */
[----:B------:R-:W-:-:S04]  /*0630*/  IADD3 R5, P0, PT, R0, R20, RZ ;  /* 0x0000001400057210 */ /* 0x000fc80007f1e0ff */
[----:B------:R-:W-:Y:S01]  /*0640*/  SHF.L.U32 R4, R5, 0x2, RZ ;  /* 0x0000000205047819 */ /* 0x000fe200000006ff */
[----:B------:R-:W-:-:S05]  /*0650*/  IMAD.X R6, RZ, RZ, R23, P0 ;  /* 0x000000ffff067224 */ /* 0x000fca00000e0617 */
[----:B------:R-:W-:Y:S02]  /*0660*/  SHF.L.U64.HI R5, R5, 0x2, R6 ;  /* 0x0000000205057819 */ /* 0x000fe40000010206 */
[C---:B-1----:R-:W-:Y:S02]  /*0670*/  IADD3 R6, P0, PT, R4.reuse, UR8, RZ ;  /* 0x0000000804067c10 */ /* 0x042fe4000ff1e0ff */
        /* <DEDUP_REMOVED lines=18> */
[----:B------:R-:W5:Y:S01]  /*07a0*/  LDG.E.CONSTANT R19, desc[UR6][R4.64+0x1c] ;  /* 0x00001c0604137981 */ /* 0x000f62000c1e9900 */
[----:B--2---:R-:W-:Y:S01]  /*07b0*/  FADD R22, R21, -R22 ;  /* 0x8000001615167221 */ /* 0x004fe20000000000 */
[C---:B------:R-:W-:Y:S01]  /*07c0*/  IMAD R21, R20.reuse, 0x4, R1 ;  /* 0x0000000414157824 */ /* 0x040fe200078e0201 */
[----:B------:R-:W-:-:S04]  /*07d0*/  IADD3 R20, PT, PT, R20, 0x8, RZ ;  /* 0x0000000814147810 */ /* 0x000fc80007ffe0ff */
[----:B------:R1:W-:Y:S01]  /*07e0*/  STL [R21], R22 ;  /* 0x0000001615007387 */ /* 0x0003e20000100800 */
[----:B---3--:R-:W-:-:S05]  /*07f0*/  FADD R24, R24, -R25 ;  /* 0x8000001918187221 */ /* 0x008fca0000000000 */
[----:B------:R1:W-:Y:S01]  /*0800*/  STL [R21+0x4], R24 ;  /* 0x0000041815007387 */ /* 0x0003e20000100800 */
[----:B----4-:R-:W-:-:S05]  /*0810*/  FADD R14, R13, -R14 ;  /* 0x8000000e0d0e7221 */ /* 0x010fca0000000000 */
[----:B------:R1:W-:Y:S01]  /*0820*/  STL [R21+0x8], R14 ;  /* 0x0000080e15007387 */ /* 0x0003e20000100800 */
[----:B-----5:R-:W-:Y:S01]  /*0830*/  FADD R12, R12, -R27 ;  /* 0x8000001b0c0c7221 */ /* 0x020fe20000000000 */
[----:B------:R-:W-:-:S04]  /*0840*/  FADD R18, R11, -R18 ;  /* 0x800000120b127221 */ /* 0x000fc80000000000 */
[----:B------:R1:W-:Y:S01]  /*0850*/  STL [R21+0xc], R12 ;  /* 0x00000c0c15007387 */ /* 0x0003e20000100800 */
[----:B------:R-:W-:-:S03]  /*0860*/  FADD R10, R10, -R17 ;  /* 0x800000110a0a7221 */ /* 0x000fc60000000000 */
[----:B------:R1:W-:Y:S01]  /*0870*/  STL [R21+0x10], R18 ;  /* 0x0000101215007387 */ /* 0x0003e20000100800 */
[----:B------:R-:W-:-:S03]  /*0880*/  FADD R8, R8, -R15 ;  /* 0x8000000f08087221 */ /* 0x000fc60000000000 */
[----:B------:R1:W-:Y:S01]  /*0890*/  STL [R21+0x14], R10 ;  /* 0x0000140a15007387 */ /* 0x0003e20000100800 */
[----:B------:R-:W-:-:S03]  /*08a0*/  FADD R16, R16, -R19 ;  /* 0x8000001310107221 */ /* 0x000fc60000000000 */
[----:B------:R1:W-:Y:S04]  /*08b0*/  STL [R21+0x18], R8 ;  /* 0x0000180815007387 */ /* 0x0003e80000100800 */
[----:B------:R1:W-:Y:S02]  /*08c0*/  STL [R21+0x1c], R16 ;  /* 0x00001c1015007387 */ /* 0x0003e40000100800 */
.L_x_4:
[----:B------:R-:W-:Y:S05]  /*08d0*/  BRA.U !UP0, `(.L_x_3) ;  /* 0x0000000108cc7547 */ /* 0x000fea000b800000 */
[----:B------:R-:W-:Y:S02]  /*08e0*/  UISETP.GE.U32.AND UP0, UPT, UR4, 0x4, UPT ;  /* 0x000000040400788c */ /* 0x000fe4000bf06070 */
[----:B------:R-:W-:-:S04]  /*08f0*/  ULOP3.LUT UR5, UR5, 0x3, URZ, 0xc0, !UPT ;  /* 0x0000000305057892 */ /* 0x000fc8000f8ec0ff */
[----:B------:R-:W-:-:S03]  /*0900*/  UISETP.NE.AND UP1, UPT, UR5, URZ, UPT ;  /* 0x000000ff0500728c */ /* 0x000fc6000bf25270 */
[----:B------:R-:W-:Y:S08]  /*0910*/  BRA.U !UP0, `(.L_x_5) ;  /* 0x00000001086c7547 */ /* 0x000ff0000b800000 */
[----:B------:R-:W2:Y:S01]  /*0920*/  LDCU.128 UR8, c[0x0][0x380] ;  /* 0x00007000ff0877ac */ /* 0x000ea20008000c00 */
[----:B------:R-:W-:-:S04]  /*0930*/  IADD3 R4, P0, PT, R0, R20, RZ ;  /* 0x0000001400047210 */ /* 0x000fc80007f1e0ff */
[----:B------:R-:W-:Y:S01]  /*0940*/  SHF.L.U32 R7, R4, 0x2, RZ ;  /* 0x0000000204077819 */ /* 0x000fe200000006ff */
[----:B------:R-:W-:-:S05]  /*0950*/  IMAD.X R5, RZ, RZ, R23, P0 ;  /* 0x000000ffff057224 */ /* 0x000fca00000e0617 */
[----:B------:R-:W-:Y:S02]  /*0960*/  SHF.L.U64.HI R5, R4, 0x2, R5 ;  /* 0x0000000204057819 */ /* 0x000fe40000010205 */
[C---:B--2---:R-:W-:Y:S02]  /*0970*/  IADD3 R6, P0, PT, R7.reuse, UR8, RZ ;  /* 0x0000000807067c10 */ /* 0x044fe4000ff1e0ff */
[----:B------:R-:W-:Y:S02]  /*0980*/  IADD3 R4, P1, PT, R7, UR10, RZ ;  /* 0x0000000a07047c10 */ /* 0x000fe4000ff3e0ff */
[C---:B------:R-:W-:Y:S02]  /*0990*/  IADD3.X R7, PT, PT, R5.reuse, UR9, RZ, P0, !PT ;  /* 0x0000000905077c10 */ /* 0x040fe400087fe4ff */
[----:B------:R-:W-:-:S03]  /*09a0*/  IADD3.X R5, PT, PT, R5, UR11, RZ, P1, !PT ;  /* 0x0000000b05057c10 */ /* 0x000fc60008ffe4ff */
[----:B01----:R-:W2:Y:S04]  /*09b0*/  LDG.E.CONSTANT R8, desc[UR6][R6.64] ;  /* 0x0000000606087981 */ /* 0x003ea8000c1e9900 */
[----:B------:R-:W2:Y:S04]  /*09c0*/  LDG.E.CONSTANT R11, desc[UR6][R4.64] ;  /* 0x00000006040b7981 */ /* 0x000ea8000c1e9900 */
[----:B------:R-:W3:Y:S04]  /*09d0*/  LDG.E.CONSTANT R10, desc[UR6][R6.64+0x4] ;  /* 0x00000406060a7981 */ /* 0x000ee8000c1e9900 */
[----:B------:R-:W4:Y:S04]  /*09e0*/  LDG.E.CONSTANT R12, desc[UR6][R6.64+0x8] ;  /* 0x00000806060c7981 */ /* 0x000f28000c1e9900 */
[----:B------:R-:W5:Y:S04]  /*09f0*/  LDG.E.CONSTANT R14, desc[UR6][R6.64+0xc] ;  /* 0x00000c06060e7981 */ /* 0x000f68000c1e9900 */
[----:B------:R-:W3:Y:S04]  /*0a00*/  LDG.E.CONSTANT R13, desc[UR6][R4.64+0x4] ;  /* 0x00000406040d7981 */ /* 0x000ee8000c1e9900 */
[----:B------:R-:W4:Y:S04]  /*0a10*/  LDG.E.CONSTANT R15, desc[UR6][R4.64+0x8] ;  /* 0x00000806040f7981 */ /* 0x000f28000c1e9900 */
[----:B------:R-:W5:Y:S01]  /*0a20*/  LDG.E.CONSTANT R17, desc[UR6][R4.64+0xc] ;  /* 0x00000c0604117981 */ /* 0x000f62000c1e9900 */
[----:B--2---:R-:W-:Y:S01]  /*0a30*/  FADD R8, R8, -R11 ;  /* 0x8000000b08087221 */ /* 0x004fe20000000000 */
[C---:B------:R-:W-:Y:S01]  /*0a40*/  IMAD R11, R20.reuse, 0x4, R1 ;  /* 0x00000004140b7824 */ /* 0x040fe200078e0201 */
[----:B------:R-:W-:-:S04]  /*0a50*/  IADD3 R20, PT, PT, R20, 0x4, RZ ;  /* 0x0000000414147810 */ /* 0x000fc80007ffe0ff */
[----:B------:R2:W-:Y:S01]  /*0a60*/  STL [R11], R8 ;  /* 0x000000080b007387 */ /* 0x0005e20000100800 */
[----:B---3--:R-:W-:Y:S01]  /*0a70*/  FADD R10, R10, -R13 ;  /* 0x8000000d0a0a7221 */ /* 0x008fe20000000000 */
[----:B----4-:R-:W-:-:S04]  /*0a80*/  FADD R12, R12, -R15 ;  /* 0x8000000f0c0c7221 */ /* 0x010fc80000000000 */
[----:B------:R2:W-:Y:S01]  /*0a90*/  STL [R11+0x4], R10 ;  /* 0x0000040a0b007387 */ /* 0x0005e20000100800 */
[----:B-----5:R-:W-:-:S03]  /*0aa0*/  FADD R14, R14, -R17 ;  /* 0x800000110e0e7221 */ /* 0x020fc60000000000 */
[----:B------:R2:W-:Y:S04]  /*0ab0*/  STL [R11+0x8], R12 ;  /* 0x0000080c0b007387 */ /* 0x0005e80000100800 */
[----:B------:R2:W-:Y:S02]  /*0ac0*/  STL [R11+0xc], R14 ;  /* 0x00000c0e0b007387 */ /* 0x0005e40000100800 */
.L_x_5:
[----:B------:R-:W-:Y:S05]  /*0ad0*/  BRA.U !UP1, `(.L_x_3) ;  /* 0x00000001094c7547 */ /* 0x000fea000b800000 */
[----:B------:R-:W3:Y:S01]  /*0ae0*/  LDCU.128 UR8, c[0x0][0x380] ;  /* 0x00007000ff0877ac */ /* 0x000ee20008000c00 */
[----:B------:R-:W-:-:S05]  /*0af0*/  UMOV UR4, URZ ;  /* 0x000000ff00047c82 */ /* 0x000fca0008000000 */
.L_x_6:
[----:B------:R-:W-:-:S04]  /*0b00*/  IADD3 R7, P0, PT, R0, R20, RZ ;  /* 0x0000001400077210 */ /* 0x000fc80007f1e0ff */
[----:B------:R-:W-:Y:S01]  /*0b10*/  SHF.L.U32 R6, R7, 0x2, RZ ;  /* 0x0000000207067819 */ /* 0x000fe200000006ff */
[----:B------:R-:W-:-:S05]  /*0b20*/  IMAD.X R4, RZ, RZ, R23, P0 ;  /* 0x000000ffff047224 */ /* 0x000fca00000e0617 */
[----:B------:R-:W-:Y:S02]  /*0b30*/  SHF.L.U64.HI R7, R7, 0x2, R4 ;  /* 0x0000000207077819 */ /* 0x000fe40000010204 */
[C---:B---3--:R-:W-:Y:S02]  /*0b40*/  IADD3 R4, P0, PT, R6.reuse, UR8, RZ ;  /* 0x0000000806047c10 */ /* 0x048fe4000ff1e0ff */
[----:B------:R-:W-:Y:S02]  /*0b50*/  IADD3 R6, P1, PT, R6, UR10, RZ ;  /* 0x0000000a06067c10 */ /* 0x000fe4000ff3e0ff */
[C---:B------:R-:W-:Y:S02]  /*0b60*/  IADD3.X R5, PT, PT, R7.reuse, UR9, RZ, P0, !PT ;  /* 0x0000000907057c10 */ /* 0x040fe400087fe4ff */
[----:B------:R-:W-:-:S03]  /*0b70*/  IADD3.X R7, PT, PT, R7, UR11, RZ, P1, !PT ;  /* 0x0000000b07077c10 */ /* 0x000fc60008ffe4ff */
[----:B0-----:R-:W1:Y:S04]  /*0b80*/  LDG.E.CONSTANT R4, desc[UR6][R4.64] ;  /* 0x0000000604047981 */ /* 0x001e68000c1e9900 */
[----:B------:R-:W1:Y:S01]  /*0b90*/  LDG.E.CONSTANT R7, desc[UR6][R6.64] ;  /* 0x0000000606077981 */ /* 0x000e62000c1e9900 */
[C---:B--2-4-:R-:W-:Y:S01]  /*0ba0*/  IMAD R11, R20.reuse, 0x4, R1 ;  /* 0x00000004140b7824 */ /* 0x054fe200078e0201 */
[----:B------:R-:W-:Y:S01]  /*0bb0*/  UIADD3 UR4, UPT, UPT, UR4, 0x1, URZ ;  /* 0x0000000104047890 */ /* 0x000fe2000fffe0ff */
[----:B------:R-:W-:-:S03]  /*0bc0*/  IADD3 R20, PT, PT, R20, 0x1, RZ ;  /* 0x0000000114147810 */ /* 0x000fc60007ffe0ff */
[----:B------:R-:W-:Y:S01]  /*0bd0*/  UISETP.NE.AND UP0, UPT, UR4, UR5, UPT ;  /* 0x000000050400728c */ /* 0x000fe2000bf05270 */
[----:B-1----:R-:W-:-:S05]  /*0be0*/  FADD R8, R4, -R7 ;  /* 0x8000000704087221 */ /* 0x002fca0000000000 */
[----:B------:R4:W-:Y:S03]  /*0bf0*/  STL [R11], R8 ;  /* 0x000000080b007387 */ /* 0x0009e60000100800 */
[----:B------:R-:W-:Y:S05]  /*0c00*/  BRA.U UP0, `(.L_x_6) ;  /* 0xfffffffd00bc7547 */ /* 0x000fea000b83ffff */
.L_x_3:
[----:B------:R-:W3:Y:S01]  /*0c10*/  LDCU UR4, c[0x0][0x3a0] ;  /* 0x00007400ff0477ac */ /* 0x000ee20008000800 */
[----:B------:R-:W-:Y:S02]  /*0c20*/  HFMA2 R13, -RZ, RZ, 0, 0 ;  /* 0x00000000ff0d7431 */ /* 0x000fe400000001ff */
[----:B-12-4-:R-:W-:Y:S02]  /*0c30*/  IMAD.MOV.U32 R8, RZ, RZ, RZ ;  /* 0x000000ffff087224 */ /* 0x016fe400078e00ff */
[----:B---3--:R-:W-:-:S05]  /*0c40*/  IMAD.U32 R11, RZ, RZ, UR4 ;  /* 0x00000004ff0b7e24 */ /* 0x008fca000f8e00ff */
[C---:B------:R-:W-:Y:S02]  /*0c50*/  ISETP.GE.U32.AND P0, PT, R11.reuse, 0x4, PT ;  /* 0x000000040b00780c */ /* 0x040fe40003f06070 */
[----:B------:R-:W-:-:S11]  /*0c60*/  LOP3.LUT R10, R11, 0x3, RZ, 0xc0, !PT ;  /* 0x000000030b0a7812 */ /* 0x000fd600078ec0ff */
[----:B------:R-:W-:Y:S05]  /*0c70*/  @!P0 BRA `(.L_x_7) ;  /* 0x0000000800688947 */ /* 0x000fea0003800000 */
[----:B------:R-:W-:Y:S01]  /*0c80*/  LOP3.LUT R8, R11, 0x7ffffffc, RZ, 0xc0, !PT ;  /* 0x7ffffffc0b087812 */ /* 0x000fe200078ec0ff */
[----:B------:R-:W-:Y:S01]  /*0c90*/  IMAD.MOV.U32 R0, RZ, RZ, RZ ;  /* 0x000000ffff007224 */ /* 0x000fe200078e00ff */
[----:B------:R-:W-:-:S07]  /*0ca0*/  MOV R13, RZ ;  /* 0x000000ff000d7202 */ /* 0x000fce0000000f00 */
.L_x_16:
[C---:B------:R-:W-:Y:S01]  /*0cb0*/  LEA R12, R0.reuse, R1, 0x2 ;  /* 0x00000001000c7211 */ /* 0x040fe200078e10ff */
[----:B------:R-:W1:Y:S01]  /*0cc0*/  LDC R11, c[0x0][0x3a0] ;  /* 0x0000e800ff0b7b82 */ /* 0x000e620000000800 */
[----:B------:R-:W2:Y:S03]  /*0cd0*/  LDCU.64 UR4, c[0x0][0x390] ;  /* 0x00007200ff0477ac */ /* 0x000ea60008000a00 */
[----:B------:R3:W5:Y:S01]  /*0ce0*/  LDL R20, [R12] ;  /* 0x000000000c147983 */ /* 0x0007620000100800 */
[----:B------:R-:W-:Y:S01]  /*0cf0*/  MOV R17, RZ ;  /* 0x000000ff00117202 */ /* 0x000fe20000000f00 */
[----:B------:R-:W-:Y:S02]  /*0d00*/  IMAD.MOV.U32 R21, RZ, RZ, RZ ;  /* 0x000000ffff157224 */ /* 0x000fe400078e00ff */
[C---:B-1----:R-:W-:Y:S02]  /*0d10*/  IMAD R18, R0.reuse, R11, RZ ;  /* 0x0000000b00127224 */ /* 0x042fe400078e02ff */
[----:B------:R-:W-:-:S03]  /*0d20*/  VIADD R0, R0, 0x4 ;  /* 0x0000000400007836 */ /* 0x000fc60000000000 */
[----:B------:R-:W-:Y:S02]  /*0d30*/  IADD3 R16, P1, PT, R3, R18, RZ ;  /* 0x0000001203107210 */ /* 0x000fe40007f3e0ff */
[----:B------:R-:W-:Y:S02]  /*0d40*/  ISETP.NE.AND P0, PT, R0, R8, PT ;  /* 0x000000080000720c */ /* 0x000fe40003f05270 */
[----:B--23--:R-:W-:-:S11]  /*0d50*/  IADD3.X R22, PT, PT, RZ, R9, RZ, P1, !PT ;  /* 0x00000009ff167210 */ /* 0x00cfd60000ffe4ff */
.L_x_8:
[C---:B------:R-:W-:Y:S02]  /*0d60*/  IADD3 R4, P1, PT, R21.reuse, R16, RZ ;  /* 0x0000001015047210 */ /* 0x040fe40007f3e0ff */
[----:B------:R-:W-:-:S03]  /*0d70*/  LEA R19, R21, R1, 0x2 ;  /* 0x0000000115137211 */ /* 0x000fc600078e10ff */
[----:B------:R-:W-:Y:S01]  /*0d80*/  IMAD.X R5, RZ, RZ, R22, P1 ;  /* 0x000000ffff057224 */ /* 0x000fe200008e0616 */
[----:B------:R-:W-:-:S04]  /*0d90*/  LEA R14, P1, R4, UR4, 0x2 ;  /* 0x00000004040e7c11 */ /* 0x000fc8000f8210ff */
[----:B------:R-:W-:Y:S02]  /*0da0*/  LEA.HI.X R15, R4, UR5, R5, 0x2, P1 ;  /* 0x00000005040f7c11 */ /* 0x000fe400088f1405 */
[----:B------:R-:W2:Y:S04]  /*0db0*/  LDL.128 R4, [R19] ;  /* 0x0000000013047983 */ /* 0x000ea80000100c00 */
[----:B0-----:R-:W2:Y:S04]  /*0dc0*/  LDG.E.CONSTANT R26, desc[UR6][R14.64] ;  /* 0x000000060e1a7981 */ /* 0x001ea8000c1e9900 */
[----:B------:R-:W3:Y:S04]  /*0dd0*/  LDG.E.CONSTANT R23, desc[UR6][R14.64+0x4] ;  /* 0x000004060e177981 */ /* 0x000ee8000c1e9900 */
[----:B------:R-:W4:Y:S04]  /*0de0*/  LDG.E.CONSTANT R25, desc[UR6][R14.64+0x8] ;  /* 0x000008060e197981 */ /* 0x000f28000c1e9900 */
[----:B------:R-:W4:Y:S01]  /*0df0*/  LDG.E.CONSTANT R24, desc[UR6][R14.64+0xc] ;  /* 0x00000c060e187981 */ /* 0x000f22000c1e9900 */
[----:B------:R-:W-:-:S05]  /*0e00*/  VIADD R21, R21, 0x4 ;  /* 0x0000000415157836 */ /* 0x000fca0000000000 */
[----:B------:R-:W-:Y:S01]  /*0e10*/  ISETP.NE.AND P1, PT, R21, R8, PT ;  /* 0x000000081500720c */ /* 0x000fe20003f25270 */
[----:B--2---:R-:W-:-:S04]  /*0e20*/  FFMA R4, R26, R4, R17 ;  /* 0x000000041a047223 */ /* 0x004fc80000000011 */
[----:B---3--:R-:W-:-:S04]  /*0e30*/  FFMA R5, R5, R23, R4 ;  /* 0x0000001705057223 */ /* 0x008fc80000000004 */
[----:B----4-:R-:W-:-:S04]  /*0e40*/  FFMA R6, R6, R25, R5 ;  /* 0x0000001906067223 */ /* 0x010fc80000000005 */
[----:B------:R-:W-:Y:S01]  /*0e50*/  FFMA R17, R7, R24, R6 ;  /* 0x0000001807117223 */ /* 0x000fe20000000006 */
[----:B------:R-:W-:Y:S06]  /*0e60*/  @P1 BRA `(.L_x_8) ;  /* 0xfffffffc00bc1947 */ /* 0x000fec000383ffff */
[----:B------:R0:W5:Y:S01]  /*0e70*/  LDL R16, [R12+0x4] ;  /* 0x000004000c107983 */ /* 0x0001620000100800 */
[----:B------:R-:W-:Y:S02]  /*0e80*/  ISETP.NE.AND P1, PT, R10, RZ, PT ;  /* 0x000000ff0a00720c */ /* 0x000fe40003f25270 */
[----:B------:R-:W-:-:S11]  /*0e90*/  IADD3 R18, PT, PT, R18, R11, RZ ;  /* 0x0000000b12127210 */ /* 0x000fd60007ffe0ff */
[----:B0-----:R-:W-:Y:S05]  /*0ea0*/  @!P1 BRA `(.L_x_9) ;  /* 0x00000000002c9947 */ /* 0x001fea0003800000 */
[----:B------:R-:W2:Y:S04]  /*0eb0*/  LDG.E.CONSTANT R6, desc[UR6][R14.64+0x10] ;  /* 0x000010060e067981 */ /* 0x000ea8000c1e9900 */
[----:B------:R-:W2:Y:S01]  /*0ec0*/  LDL.64 R4, [R19+0x10] ;  /* 0x0000100013047983 */ /* 0x000ea20000100a00 */
[----:B------:R-:W-:Y:S01]  /*0ed0*/  ISETP.NE.AND P2, PT, R10, 0x1, PT ;  /* 0x000000010a00780c */ /* 0x000fe20003f45270 */
[----:B--2---:R-:W-:-:S12]  /*0ee0*/  FFMA R17, R6, R4, R17 ;  /* 0x0000000406117223 */ /* 0x004fd80000000011 */
[----:B------:R-:W-:Y:S05]  /*0ef0*/  @!P2 BRA `(.L_x_9) ;  /* 0x000000000018a947 */ /* 0x000fea0003800000 */
[----:B------:R-:W-:Y:S01]  /*0f00*/  ISETP.NE.AND P2, PT, R10, 0x2, PT ;  /* 0x000000020a00780c */ /* 0x000fe20003f45270 */
[----:B------:R-:W2:Y:S04]  /*0f10*/  LDG.E.CONSTANT R4, desc[UR6][R14.64+0x14] ;  /* 0x000014060e047981 */ /* 0x000ea8000c1e9900 */
[----:B------:R-:W3:Y:S08]  /*0f20*/  LDL R19, [R19+0x18] ;  /* 0x0000180013137983 */ /* 0x000ef00000100800 */
[----:B------:R-:W3:Y:S01]  /*0f30*/  @P2 LDG.E.CONSTANT R6, desc[UR6][R14.64+0x18] ;  /* 0x000018060e062981 */ /* 0x000ee2000c1e9900 */
[----:B--2---:R-:W-:-:S04]  /*0f40*/  FFMA R17, R4, R5, R17 ;  /* 0x0000000504117223 */ /* 0x004fc80000000011 */
[----:B---3--:R-:W-:-:S07]  /*0f50*/  @P2 FFMA R17, R6, R19, R17 ;  /* 0x0000001306112223 */ /* 0x008fce0000000011 */
.L_x_9:
[----:B------:R-:W-:Y:S01]  /*0f60*/  IADD3 R22, P2, PT, R3, R18, RZ ;  /* 0x0000001203167210 */ /* 0x000fe20007f5e0ff */
[----:B-----5:R-:W-:Y:S01]  /*0f70*/  FFMA R17, R20, R17, R13 ;  /* 0x0000001114117223 */ /* 0x020fe2000000000d */
[----:B------:R-:W-:Y:S02]  /*0f80*/  HFMA2 R13, -RZ, RZ, 0, 0 ;  /* 0x00000000ff0d7431 */ /* 0x000fe400000001ff */
[----:B------:R-:W-:Y:S02]  /*0f90*/  IMAD.MOV.U32 R21, RZ, RZ, RZ ;  /* 0x000000ffff157224 */ /* 0x000fe400078e00ff */
[----:B------:R-:W-:-:S07]  /*0fa0*/  IMAD.X R26, RZ, RZ, R9, P2 ;  /* 0x000000ffff1a7224 */ /* 0x000fce00010e0609 */
.L_x_10:
[C---:B------:R-:W-:Y:S01]  /*0fb0*/  IADD3 R4, P2, PT, R13.reuse, R22, RZ ;  /* 0x000000160d047210 */ /* 0x040fe20007f5e0ff */
[----:B------:R-:W-:-:S03]  /*0fc0*/  IMAD R19, R13, 0x4, R1 ;  /* 0x000000040d137824 */ /* 0x000fc600078e0201 */
[----:B------:R-:W-:Y:S02]  /*0fd0*/  IADD3.X R5, PT, PT, RZ, R26, RZ, P2, !PT ;  /* 0x0000001aff057210 */ /* 0x000fe400017fe4ff */
[----:B------:R-:W-:-:S04]  /*0fe0*/  LEA R14, P2, R4, UR4, 0x2 ;  /* 0x00000004040e7c11 */ /* 0x000fc8000f8410ff */
[----:B------:R-:W-:Y:S02]  /*0ff0*/  LEA.HI.X R15, R4, UR5, R5, 0x2, P2 ;  /* 0x00000005040f7c11 */ /* 0x000fe400090f1405 */
[----:B------:R-:W2:Y:S04]  /*1000*/  LDL.128 R4, [R19] ;  /* 0x0000000013047983 */ /* 0x000ea80000100c00 */
[----:B------:R-:W2:Y:S04]  /*1010*/  LDG.E.CONSTANT R24, desc[UR6][R14.64] ;  /* 0x000000060e187981 */ /* 0x000ea8000c1e9900 */
[----:B------:R-:W3:Y:S04]  /*1020*/  LDG.E.CONSTANT R23, desc[UR6][R14.64+0x4] ;  /* 0x000004060e177981 */ /* 0x000ee8000c1e9900 */
[----:B------:R-:W4:Y:S04]  /*1030*/  LDG.E.CONSTANT R25, desc[UR6][R14.64+0x8] ;  /* 0x000008060e197981 */ /* 0x000f28000c1e9900 */
[----:B------:R-:W5:Y:S01]  /*1040*/  LDG.E.CONSTANT R20, desc[UR6][R14.64+0xc] ;  /* 0x00000c060e147981 */ /* 0x000f62000c1e9900 */
[----:B------:R-:W-:-:S04]  /*1050*/  IADD3 R13, PT, PT, R13, 0x4, RZ ;  /* 0x000000040d0d7810 */ /* 0x000fc80007ffe0ff */
[----:B------:R-:W-:Y:S01]  /*1060*/  ISETP.NE.AND P2, PT, R13, R8, PT ;  /* 0x000000080d00720c */ /* 0x000fe20003f45270 */
[----:B--2---:R-:W-:-:S04]  /*1070*/  FFMA R4, R24, R4, R21 ;  /* 0x0000000418047223 */ /* 0x004fc80000000015 */
[----:B---3--:R-:W-:-:S04]  /*1080*/  FFMA R5, R5, R23, R4 ;  /* 0x0000001705057223 */ /* 0x008fc80000000004 */
[----:B----4-:R-:W-:-:S04]  /*1090*/  FFMA R6, R6, R25, R5 ;  /* 0x0000001906067223 */ /* 0x010fc80000000005 */
[----:B-----5:R-:W-:Y:S01]  /*10a0*/  FFMA R21, R7, R20, R6 ;  /* 0x0000001407157223 */ /* 0x020fe20000000006 */
[----:B------:R-:W-:Y:S06]  /*10b0*/  @P2 BRA `(.L_x_10) ;  /* 0xfffffffc00bc2947 */ /* 0x000fec000383ffff */
[----:B------:R0:W5:Y:S01]  /*10c0*/  LDL R13, [R12+0x8] ;  /* 0x000008000c0d7983 */ /* 0x0001620000100800 */
[----:B------:R-:W-:Y:S01]  /*10d0*/  IMAD.IADD R18, R18, 0x1, R11 ;  /* 0x0000000112127824 */ /* 0x000fe200078e020b */
[----:B------:R-:W-:Y:S06]  /*10e0*/  @!P1 BRA `(.L_x_11) ;  /* 0x00000000002c9947 */ /* 0x000fec0003800000 */
        /* <DEDUP_REMOVED lines=11> */
.L_x_11:
[----:B------:R-:W-:Y:S01]  /*11a0*/  IADD3 R19, P2, PT, R3, R18, RZ ;  /* 0x0000001203137210 */ /* 0x000fe20007f5e0ff */
[----:B------:R-:W-:Y:S01]  /*11b0*/  FFMA R20, R16, R21, R17 ;  /* 0x0000001510147223 */ /* 0x000fe20000000011 */
[----:B------:R-:W-:Y:S01]  /*11c0*/  MOV R21, RZ ;  /* 0x000000ff00157202 */ /* 0x000fe20000000f00 */
[----:B------:R-:W-:Y:S01]  /*11d0*/  IMAD.MOV.U32 R16, RZ, RZ, RZ ;  /* 0x000000ffff107224 */ /* 0x000fe200078e00ff */
[----:B------:R-:W-:-:S09]  /*11e0*/  IADD3.X R26, PT, PT, RZ, R9, RZ, P2, !PT ;  /* 0x00000009ff1a7210 */ /* 0x000fd200017fe4ff */
.L_x_12:
[C---:B------:R-:W-:Y:S02]  /*11f0*/  IADD3 R4, P2, PT, R16.reuse, R19, RZ ;  /* 0x0000001310047210 */ /* 0x040fe40007f5e0ff */
[----:B------:R-:W-:-:S03]  /*1200*/  LEA R17, R16, R1, 0x2 ;  /* 0x0000000110117211 */ /* 0x000fc600078e10ff */
[----:B------:R-:W-:Y:S01]  /*1210*/  IMAD.X R5, RZ, RZ, R26, P2 ;  /* 0x000000ffff057224 */ /* 0x000fe200010e061a */
[----:B------:R-:W-:-:S04]  /*1220*/  LEA R14, P2, R4, UR4, 0x2 ;  /* 0x00000004040e7c11 */ /* 0x000fc8000f8410ff */
[----:B------:R-:W-:Y:S02]  /*1230*/  LEA.HI.X R15, R4, UR5, R5, 0x2, P2 ;  /* 0x00000005040f7c11 */ /* 0x000fe400090f1405 */
[----:B------:R-:W2:Y:S04]  /*1240*/  LDL.128 R4, [R17] ;  /* 0x0000000011047983 */ /* 0x000ea80000100c00 */
[----:B------:R-:W2:Y:S04]  /*1250*/  LDG.E.CONSTANT R24, desc[UR6][R14.64] ;  /* 0x000000060e187981 */ /* 0x000ea8000c1e9900 */
        /* <DEDUP_REMOVED lines=11> */
[----:B------:R-:W-:-:S04]  /*1310*/  IADD3 R18, PT, PT, R18, R11, RZ ;  /* 0x0000000b12127210 */ /* 0x000fc80007ffe0ff */
[----:B------:R-:W-:Y:S01]  /*1320*/  IADD3 R18, P2, PT, R3, R18, RZ ;  /* 0x0000001203127210 */ /* 0x000fe20007f5e0ff */
[----:B------:R-:W-:-:S12]  /*1330*/  @!P1 BRA `(.L_x_13) ;  /* 0x00000000002c9947 */ /* 0x000fd80003800000 */
        /* <DEDUP_REMOVED lines=11> */
.L_x_13:
[----:B------:R-:W-:Y:S02]  /*13f0*/  HFMA2 R17, -RZ, RZ, 0, 0 ;  /* 0x00000000ff117431 */ /* 0x000fe400000001ff */
[----:B-----5:R-:W-:Y:S01]  /*1400*/  FFMA R21, R13, R21, R20 ;  /* 0x000000150d157223 */ /* 0x020fe20000000014 */
[----:B------:R-:W-:Y:S02]  /*1410*/  IMAD.MOV.U32 R15, RZ, RZ, RZ ;  /* 0x000000ffff0f7224 */ /* 0x000fe400078e00ff */
[----:B------:R-:W-:-:S07]  /*1420*/  IMAD.X R24, RZ, RZ, R9, P2 ;  /* 0x000000ffff187224 */ /* 0x000fce00010e0609 */
.L_x_14:
[C---:B------:R-:W-:Y:S01]  /*1430*/  IADD3 R4, P2, PT, R17.reuse, R18, RZ ;  /* 0x0000001211047210 */ /* 0x040fe20007f5e0ff */
[----:B------:R-:W-:-:S03]  /*1440*/  IMAD R14, R17, 0x4, R1 ;  /* 0x00000004110e7824 */ /* 0x000fc600078e0201 */
[----:B------:R-:W-:Y:S02]  /*1450*/  IADD3.X R5, PT, PT, RZ, R24, RZ, P2, !PT ;  /* 0x00000018ff057210 */ /* 0x000fe400017fe4ff */
[----:B01----:R-:W-:-:S04]  /*1460*/  LEA R12, P2, R4, UR4, 0x2 ;  /* 0x00000004040c7c11 */ /* 0x003fc8000f8410ff */
        /* <DEDUP_REMOVED lines=13> */
[----:B------:R-:W-:Y:S05]  /*1540*/  @!P1 BRA `(.L_x_15) ;  /* 0x00000000002c9947 */ /* 0x000fea0003800000 */
        /* <DEDUP_REMOVED lines=11> */
.L_x_15:
[----:B------:R-:W-:Y:S01]  /*1600*/  FFMA R13, R16, R15, R21 ;  /* 0x0000000f100d7223 */ /* 0x000fe20000000015 */
[----:B------:R-:W-:Y:S06]  /*1610*/  @P0 BRA `(.L_x_16) ;  /* 0xfffffff400a40947 */ /* 0x000fec000383ffff */
.L_x_7:
[----:B------:R-:W-:-:S13]  /*1620*/  ISETP.NE.AND P0, PT, R10, RZ, PT ;  /* 0x000000ff0a00720c */ /* 0x000fda0003f05270 */
[----:B------:R-:W-:Y:S05]  /*1630*/  @!P0 BRA `(.L_x_0) ;  /* 0x0000000000f48947 */ /* 0x000fea0003800000 */
[----:B------:R-:W-:Y:S01]  /*1640*/  LOP3.LUT R11, R11, 0x7ffffffc, RZ, 0xc0, !PT ;  /* 0x7ffffffc0b0b7812 */ /* 0x000fe200078ec0ff */
[----:B------:R-:W-:-:S04]  /*1650*/  UMOV UR4, URZ ;  /* 0x000000ff00047c82 */ /* 0x000fc80008000000 */
[----:B------:R-:W-:-:S07]  /*1660*/  IMAD.MOV R12, RZ, RZ, -R11 ;  /* 0x000000ffff0c7224 */ /* 0x000fce00078e0a0b */
.L_x_20:
[----:B------:R-:W-:Y:S01]  /*1670*/  LEA R16, R8, R1, 0x2 ;  /* 0x0000000108107211 */ /* 0x000fe200078e10ff */
[----:B------:R-:W1:Y:S05]  /*1680*/  LDCU UR5, c[0x0][0x3a0] ;  /* 0x00007400ff0577ac */ /* 0x000e6a0008000800 */
[----:B------:R-:W5:Y:S01]  /*1690*/  LDL R16, [R16] ;  /* 0x0000000010107983 */ /* 0x000f620000100800 */
[----:B------:R-:W-:Y:S01]  /*16a0*/  UIADD3 UR4, UPT, UPT, UR4, 0x1, URZ ;  /* 0x0000000104047890 */ /* 0x000fe2000fffe0ff */
[----:B------:R-:W-:-:S05]  /*16b0*/  IMAD.MOV.U32 R17, RZ, RZ, RZ ;  /* 0x000000ffff117224 */ /* 0x000fca00078e00ff */
[----:B------:R-:W-:Y:S01]  /*16c0*/  ISETP.NE.AND P0, PT, R10, UR4, PT ;  /* 0x000000040a007c0c */ /* 0x000fe2000bf05270 */
[----:B-1----:R-:W-:Y:S02]  /*16d0*/  UISETP.GE.U32.AND UP0, UPT, UR5, 0x4, UPT ;  /* 0x000000040500788c */ /* 0x002fe4000bf06070 */
[----:B------:R-:W-:-:S05]  /*16e0*/  IMAD R0, R8, UR5, RZ ;  /* 0x0000000508007c24 */ /* 0x000fca000f8e02ff */
[----:B------:R-:W-:Y:S01]  /*16f0*/  IADD3 R19, P1, PT, R0, R3, RZ ;  /* 0x0000000300137210 */ /* 0x000fe20007f3e0ff */
[----:B------:R-:W-:-:S04]  /*1700*/  HFMA2 R0, -RZ, RZ, 0, 0 ;  /* 0x00000000ff007431 */ /* 0x000fc800000001ff */
[----:B------:R-:W-:Y:S01]  /*1710*/  IMAD.X R18, RZ, RZ, R9, P1 ;  /* 0x000000ffff127224 */ /* 0x000fe200008e0609 */
[----:B------:R-:W-:Y:S07]  /*1720*/  BRA.U !UP0, `(.L_x_17) ;  /* 0x0000000108687547 */ /* 0x000fee000b800000 */
[----:B------:R-:W1:Y:S01]  /*1730*/  LDCU.64 UR8, c[0x0][0x390] ;  /* 0x00007200ff0877ac */ /* 0x000e620008000a00 */
[----:B------:R-:W-:Y:S01]  /*1740*/  MOV R17, RZ ;  /* 0x000000ff00117202 */ /* 0x000fe20000000f00 */
[----:B------:R-:W-:Y:S01]  /*1750*/  IMAD.MOV.U32 R0, RZ, RZ, R1 ;  /* 0x000000ffff007224 */ /* 0x000fe200078e0001 */
[----:B------:R-:W-:Y:S02]  /*1760*/  MOV R20, R12 ;  /* 0x0000000c00147202 */ /* 0x000fe40000000f00 */
[----:B-1----:R-:W-:-:S04]  /*1770*/  LEA R4, P1, R19, UR8, 0x2 ;  /* 0x0000000813047c11 */ /* 0x002fc8000f8210ff */
[----:B------:R-:W-:Y:S02]  /*1780*/  IADD3 R4, P2, PT, R4, 0x8, RZ ;  /* 0x0000000804047810 */ /* 0x000fe40007f5e0ff */
[----:B------:R-:W-:-:S05]  /*1790*/  LEA.HI.X R5, R19, UR9, R18, 0x2, P1 ;  /* 0x0000000913057c11 */ /* 0x000fca00088f1412 */
[----:B------:R-:W-:-:S07]  /*17a0*/  IMAD.X R5, RZ, RZ, R5, P2 ;  /* 0x000000ffff057224 */ /* 0x000fce00010e0605 */
.L_x_18:
[----:B------:R-:W-:Y:S01]  /*17b0*/  MOV R14, R4 ;  /* 0x00000004000e7202 */ /* 0x000fe20000000f00 */
[----:B------:R-:W-:Y:S02]  /*17c0*/  IMAD.MOV.U32 R15, RZ, RZ, R5 ;  /* 0x000000ffff0f7224 */ /* 0x000fe400078e0005 */
[----:B------:R1:W2:Y:S04]  /*17d0*/  LDL.128 R4, [R0] ;  /* 0x0000000000047983 */ /* 0x0002a80000100c00 */
[----:B0-----:R-:W2:Y:S04]  /*17e0*/  LDG.E.CONSTANT R24, desc[UR6][R14.64+-0x8] ;  /* 0xfffff8060e187981 */ /* 0x001ea8000c1e9900 */
[----:B------:R-:W3:Y:S04]  /*17f0*/  LDG.E.CONSTANT R21, desc[UR6][R14.64+-0x4] ;  /* 0xfffffc060e157981 */ /* 0x000ee8000c1e9900 */
[----:B------:R-:W4:Y:S04]  /*1800*/  LDG.E.CONSTANT R23, desc[UR6][R14.64] ;  /* 0x000000060e177981 */ /* 0x000f28000c1e9900 */
[----:B------:R-:W4:Y:S01]  /*1810*/  LDG.E.CONSTANT R22, desc[UR6][R14.64+0x4] ;  /* 0x000004060e167981 */ /* 0x000f22000c1e9900 */
[----:B------:R-:W-:-:S02]  /*1820*/  IADD3 R20, PT, PT, R20, 0x4, RZ ;  /* 0x0000000414147810 */ /* 0x000fc40007ffe0ff */
[----:B-1----:R-:W-:Y:S02]  /*1830*/  IADD3 R0, PT, PT, R0, 0x10, RZ ;  /* 0x0000001000007810 */ /* 0x002fe40007ffe0ff */
[----:B------:R-:W-:Y:S01]  /*1840*/  ISETP.NE.AND P1, PT, R20, RZ, PT ;  /* 0x000000ff1400720c */ /* 0x000fe20003f25270 */
[----:B--2---:R-:W-:-:S04]  /*1850*/  FFMA R4, R24, R4, R17 ;  /* 0x0000000418047223 */ /* 0x004fc80000000011 */
[----:B---3--:R-:W-:Y:S01]  /*1860*/  FFMA R5, R5, R21, R4 ;  /* 0x0000001505057223 */ /* 0x008fe20000000004 */
[----:B------:R-:W-:-:S03]  /*1870*/  IADD3 R4, P2, PT, R14, 0x10, RZ ;  /* 0x000000100e047810 */ /* 0x000fc60007f5e0ff */
[----:B----4-:R-:W-:Y:S02]  /*1880*/  FFMA R6, R6, R23, R5 ;  /* 0x0000001706067223 */ /* 0x010fe40000000005 */
[----:B------:R-:W-:Y:S02]  /*1890*/  IMAD.X R5, RZ, RZ, R15, P2 ;  /* 0x000000ffff057224 */ /* 0x000fe400010e060f */
[----:B------:R-:W-:Y:S01]  /*18a0*/  FFMA R17, R7, R22, R6 ;  /* 0x0000001607117223 */ /* 0x000fe20000000006 */
[----:B------:R-:W-:Y:S06]  /*18b0*/  @P1 BRA `(.L_x_18) ;  /* 0xfffffffc00bc1947 */ /* 0x000fec000383ffff */
[----:B------:R-:W-:-:S07]  /*18c0*/  IMAD.MOV.U32 R0, RZ, RZ, R11 ;  /* 0x000000ffff007224 */ /* 0x000fce00078e000b */
.L_x_17:
[----:B------:R-:W1:Y:S01]  /*18d0*/  LDCU.64 UR8, c[0x0][0x390] ;  /* 0x00007200ff0877ac */ /* 0x000e620008000a00 */
[C---:B------:R-:W-:Y:S01]  /*18e0*/  IADD3 R19, P1, PT, R0.reuse, R19, RZ ;  /* 0x0000001300137210 */ /* 0x040fe20007f3e0ff */
[----:B------:R-:W-:-:S03]  /*18f0*/  IMAD R14, R0, 0x4, R1 ;  /* 0x00000004000e7824 */ /* 0x000fc600078e0201 */
[----:B------:R-:W-:Y:S02]  /*1900*/  IADD3.X R18, PT, PT, RZ, R18, RZ, P1, !PT ;  /* 0x00000012ff127210 */ /* 0x000fe40000ffe4ff */
[----:B------:R-:W2:Y:S01]  /*1910*/  LDL.64 R6, [R14] ;  /* 0x000000000e067983 */ /* 0x000ea20000100a00 */
[----:B-1----:R-:W-:-:S04]  /*1920*/  LEA R4, P1, R19, UR8, 0x2 ;  /* 0x0000000813047c11 */ /* 0x002fc8000f8210ff */
[----:B------:R-:W-:-:S05]  /*1930*/  LEA.HI.X R5, R19, UR9, R18, 0x2, P1 ;  /* 0x0000000913057c11 */ /* 0x000fca00088f1412 */
[----:B0-----:R-:W2:Y:S01]  /*1940*/  LDG.E.CONSTANT R0, desc[UR6][R4.64] ;  /* 0x0000000604007981 */ /* 0x001ea2000c1e9900 */
        /* <DEDUP_REMOVED lines=9> */
.L_x_19:
[----:B-----5:R-:W-:Y:S01]  /*19e0*/  FFMA R13, R16, R0, R13 ;  /* 0x00000000100d7223 */ /* 0x020fe2000000000d */
[----:B------:R-:W-:Y:S01]  /*19f0*/  IADD3 R8, PT, PT, R8, 0x1, RZ ;  /* 0x0000000108087810 */ /* 0x000fe20007ffe0ff */
[----:B------:R-:W-:Y:S06]  /*1a00*/  @P0 BRA `(.L_x_20) ;  /* 0xfffffffc00180947 */ /* 0x000fec000383ffff */
.L_x_0:
[----:B------:R-:W-:Y:S01]  /*1a10*/  FMNMX R0, RZ, R13, !PT ;  /* 0x0000000dff007209 */ /* 0x000fe20007800000 */
[----:B------:R-:W-:Y:S03]  /*1a20*/  BSSY.RECONVERGENT B0, `(.L_x_21) ;  /* 0x000000d000007945 */ /* 0x000fe60003800200 */
[----:B------:R1:W2:Y:S01]  /*1a30*/  MUFU.RSQ R3, R0 ;  /* 0x0000000000037308 */ /* 0x0002a20000001400 */
[----:B------:R-:W-:-:S05]  /*1a40*/  VIADD R4, R0, 0xf3000000 ;  /* 0xf300000000047836 */ /* 0x000fca0000000000 */
[----:B------:R-:W-:-:S13]  /*1a50*/  ISETP.GT.U32.AND P0, PT, R4, 0x727fffff, PT ;  /* 0x727fffff0400780c */ /* 0x000fda0003f04070 */
[----:B-12---:R-:W-:Y:S05]  /*1a60*/  @!P0 BRA `(.L_x_22) ;  /* 0x0000000000108947 */ /* 0x006fea0003800000 */
[----:B------:R-:W-:-:S07]  /*1a70*/  MOV R8, 0x1a90 ;  /* 0x00001a9000087802 */ /* 0x000fce0000000f00 */
[----:B0-----:R-:W-:Y:S05]  /*1a80*/  CALL.REL.NOINC `($__internal_0_$__cuda_sm20_sqrt_rn_f32_slowpath) ;  /* 0x00000000002c7944 */ /* 0x001fea0003c00000 */
[----:B------:R-:W-:Y:S01]  /*1a90*/  MOV R7, R3 ;  /* 0x0000000300077202 */ /* 0x000fe20000000f00 */
[----:B------:R-:W-:Y:S06]  /*1aa0*/  BRA `(.L_x_23) ;  /* 0x0000000000107947 */ /* 0x000fec0003800000 */
.L_x_22:
[----:B------:R-:W-:Y:S01]  /*1ab0*/  FMUL.FTZ R7, R0, R3 ;  /* 0x0000000300077220 */ /* 0x000fe20000410000 */
[----:B------:R-:W-:-:S03]  /*1ac0*/  FMUL.FTZ R3, R3, 0.5 ;  /* 0x3f00000003037820 */ /* 0x000fc60000410000 */
[----:B------:R-:W-:-:S04]  /*1ad0*/  FFMA R0, -R7, R7, R0 ;  /* 0x0000000707007223 */ /* 0x000fc80000000100 */
[----:B------:R-:W-:-:S07]  /*1ae0*/  FFMA R7, R0, R3, R7 ;  /* 0x0000000300077223 */ /* 0x000fce0000000007 */
.L_x_23:
[----:B0-----:R-:W-:Y:S05]  /*1af0*/  BSYNC.RECONVERGENT B0 ;  /* 0x0000000000007941 */ /* 0x001fea0003800200 */
.L_x_21:
[----:B------:R-:W0:Y:S02]  /*1b00*/  LDC.64 R4, c[0x0][0x398] ;  /* 0x0000e600ff047b82 */ /* 0x000e240000000a00 */
[----:B0-----:R-:W-:-:S05]  /*1b10*/  IMAD.WIDE R2, R2, 0x4, R4 ;  /* 0x0000000402027825 */ /* 0x001fca00078e0204 */
[----:B------:R-:W-:Y:S01]  /*1b20*/  STG.E desc[UR6][R2.64], R7 ;  /* 0x0000000702007986 */ /* 0x000fe2000c101906 */
[----:B------:R-:W-:Y:S05]  /*1b30*/  EXIT ;  /* 0x000000000000794d */ /* 0x000fea0003800000 */
        .weak           $__internal_0_$__cuda_sm20_sqrt_rn_f32_slowpath
        .type           $__internal_0_$__cuda_sm20_sqrt_rn_f32_slowpath,@function
        .size           $__internal_0_$__cuda_sm20_sqrt_rn_f32_slowpath,(.L_x_46 - $__internal_0_$__cuda_sm20_sqrt_rn_f32_slowpath)
$__internal_0_$__cuda_sm20_sqrt_rn_f32_slowpath:
[----:B------:R-:W-:-:S13]  /*1b40*/  LOP3.LUT P0, RZ, R0, 0x7fffffff, RZ, 0xc0, !PT ;  /* 0x7fffffff00ff7812 */ /* 0x000fda000780c0ff */
[----:B------:R-:W-:Y:S01]  /*1b50*/  @!P0 IMAD.MOV.U32 R3, RZ, RZ, R0 ;  /* 0x000000ffff038224 */ /* 0x000fe200078e0000 */
[----:B------:R-:W-:Y:S06]  /*1b60*/  @!P0 BRA `(.L_x_24) ;  /* 0x0000000000408947 */ /* 0x000fec0003800000 */
[----:B------:R-:W-:-:S13]  /*1b70*/  FSETP.GEU.FTZ.AND P0, PT, R0, RZ, PT ;  /* 0x000000ff0000720b */ /* 0x000fda0003f1e000 */
[----:B------:R-:W-:Y:S01]  /*1b80*/  @!P0 MOV R3, 0x7fffffff ;  /* 0x7fffffff00038802 */ /* 0x000fe20000000f00 */
[----:B------:R-:W-:Y:S06]  /*1b90*/  @!P0 BRA `(.L_x_24) ;  /* 0x0000000000348947 */ /* 0x000fec0003800000 */
[----:B------:R-:W-:-:S13]  /*1ba0*/  FSETP.GTU.FTZ.AND P0, PT, |R0|, +INF , PT ;  /* 0x7f8000000000780b */ /* 0x000fda0003f1c200 */
[----:B------:R-:W-:Y:S01]  /*1bb0*/  @P0 FADD.FTZ R3, R0, 1 ;  /* 0x3f80000000030421 */ /* 0x000fe20000010000 */
[----:B------:R-:W-:Y:S06]  /*1bc0*/  @P0 BRA `(.L_x_24) ;  /* 0x0000000000280947 */ /* 0x000fec0003800000 */
[----:B------:R-:W-:-:S13]  /*1bd0*/  FSETP.NEU.FTZ.AND P0, PT, |R0|, +INF , PT ;  /* 0x7f8000000000780b */ /* 0x000fda0003f1d200 */
[----:B------:R-:W-:-:S04]  /*1be0*/  @P0 FFMA R4, R0, 1.84467440737095516160e+19, RZ ;  /* 0x5f80000000040823 */ /* 0x000fc800000000ff */
[----:B------:R-:W0:Y:S02]  /*1bf0*/  @P0 MUFU.RSQ R3, R4 ;  /* 0x0000000400030308 */ /* 0x000e240000001400 */
[----:B0-----:R-:W-:Y:S01]  /*1c00*/  @P0 FMUL.FTZ R5, R4, R3 ;  /* 0x0000000304050220 */ /* 0x001fe20000410000 */
[----:B------:R-:W-:Y:S01]  /*1c10*/  @P0 FMUL.FTZ R7, R3, 0.5 ;  /* 0x3f00000003070820 */ /* 0x000fe20000410000 */
[----:B------:R-:W-:Y:S02]  /*1c20*/  @!P0 IMAD.MOV.U32 R3, RZ, RZ, R0 ;  /* 0x000000ffff038224 */ /* 0x000fe400078e0000 */
[----:B------:R-:W-:-:S04]  /*1c30*/  @P0 FADD.FTZ R6, -R5, -RZ ;  /* 0x800000ff05060221 */ /* 0x000fc80000010100 */
[----:B------:R-:W-:-:S04]  /*1c40*/  @P0 FFMA R6, R5, R6, R4 ;  /* 0x0000000605060223 */ /* 0x000fc80000000004 */
[----:B------:R-:W-:-:S04]  /*1c50*/  @P0 FFMA R6, R6, R7, R5 ;  /* 0x0000000706060223 */ /* 0x000fc80000000005 */
[----:B------:R-:W-:-:S07]  /*1c60*/  @P0 FMUL.FTZ R3, R6, 2.3283064365386962891e-10 ;  /* 0x2f80000006030820 */ /* 0x000fce0000410000 */
.L_x_24:
[----:B------:R-:W-:Y:S01]  /*1c70*/  MOV R4, R8 ;  /* 0x0000000800047202 */ /* 0x000fe20000000f00 */
[----:B------:R-:W-:-:S04]  /*1c80*/  IMAD.MOV.U32 R5, RZ, RZ, 0x0 ;  /* 0x00000000ff057424 */ /* 0x000fc800078e00ff */
[----:B------:R-:W-:Y:S05]  /*1c90*/  RET.REL.NODEC R4 `(_Z18mahalanobis_kernelPKfS0_S0_Pfii) ;  /* 0xffffffe004d87950 */ /* 0x000fea0003c3ffff */
.L_x_25:
[----:B------:R-:W-:-:S00]  /*1ca0*/  BRA `(.L_x_25) ;  /* 0xfffffffc00fc7947 */ /* 0x000fc0000383ffff */
[----:B------:R-:W-:-:S00]  /*1cb0*/  NOP ;  /* 0x0000000000007918 */ /* 0x000fc00000000000 */
        /* <DEDUP_REMOVED lines=12> */
.L_x_46:


//--------------------- .text._Z23preprocess_kernel_fusedPKhPfiiii --------------------------
	.section	.text._Z23preprocess_kernel_fusedPKhPfiiii,"ax",@progbits
	.align	128
        .global         _Z23preprocess_kernel_fusedPKhPfiiii
        .type           _Z23preprocess_kernel_fusedPKhPfiiii,@function
        .size           _Z23preprocess_kernel_fusedPKhPfiiii,(.L_x_47 - _Z23preprocess_kernel_fusedPKhPfiiii)
        .other          _Z23preprocess_kernel_fusedPKhPfiiii,@"STO_CUDA_ENTRY STV_DEFAULT"
_Z23preprocess_kernel_fusedPKhPfiiii:
.text._Z23preprocess_kernel_fusedPKhPfiiii:
[----:B------:R-:W-:Y:S01]  /*0000*/  LDC R1, c[0x0][0x37c] ;  /* 0x0000df00ff017b82 */ /* 0x000fe20000000800 */
[----:B------:R-:W0:Y:S07]  /*0010*/  S2R R3, SR_TID.Y ;  /* 0x0000000000037919 */ /* 0x000e2e0000002200 */
[----:B------:R-:W1:Y:S01]  /*0020*/  LDC R11, c[0x0][0x360] ;  /* 0x0000d800ff0b7b82 */ /* 0x000e620000000800 */
[----:B------:R-:W2:Y:S01]  /*0030*/  LDCU.64 UR6, c[0x0][0x398] ;  /* 0x00007300ff0677ac */ /* 0x000ea20008000a00 */
[----:B------:R-:W1:Y:S06]  /*0040*/  S2R R0, SR_TID.X ;  /* 0x0000000000007919 */ /* 0x000e6c0000002100 */
[----:B------:R-:W0:Y:S08]  /*0050*/  S2UR UR5, SR_CTAID.Y ;  /* 0x00000000000579c3 */ /* 0x000e300000002600 */
[----:B------:R-:W0:Y:S08]  /*0060*/  LDC R10, c[0x0][0x364] ;  /* 0x0000d900ff0a7b82 */ /* 0x000e300000000800 */
[----:B------:R-:W1:Y:S01]  /*0070*/  S2UR UR4, SR_CTAID.X ;  /* 0x00000000000479c3 */ /* 0x000e620000002500 */
[----:B0-----:R-:W-:-:S05]  /*0080*/  IMAD R10, R10, UR5, R3 ;  /* 0x000000050a0a7c24 */ /* 0x001fca000f8e0203 */
[----:B--2---:R-:W-:Y:S01]  /*0090*/  ISETP.GE.AND P0, PT, R10, UR6, PT ;  /* 0x000000060a007c0c */ /* 0x004fe2000bf06270 */
[----:B-1----:R-:W-:-:S05]  /*00a0*/  IMAD R11, R11, UR4, R0 ;  /* 0x000000040b0b7c24 */ /* 0x002fca000f8e0200 */
[----:B------:R-:W-:-:S13]  /*00b0*/  ISETP.GE.OR P0, PT, R11, UR7, P0 ;  /* 0x000000070b007c0c */ /* 0x000fda0008706670 */
[----:B------:R-:W-:Y:S05]  /*00c0*/  @P0 EXIT ;  /* 0x000000000000094d */ /* 0x000fea0003800000 */
[----:B------:R-:W0:Y:S01]  /*00d0*/  LDCU UR4, c[0x0][0x394] ;  /* 0x00007280ff0477ac */ /* 0x000e220008000800 */
[----:B------:R-:W-:-:S04]  /*00e0*/  I2FP.F32.S32 R4, UR7 ;  /* 0x0000000700047c45 */ /* 0x000fc80008201400 */
[----:B------:R-:W1:Y:S01]  /*00f0*/  MUFU.RCP R3, R4 ;  /* 0x0000000400037308 */ /* 0x000e620000001000 */
[----:B0-----:R-:W-:-:S07]  /*0100*/  I2FP.F32.S32 R0, UR4 ;  /* 0x0000000400007c45 */ /* 0x001fce0008201400 */
[----:B------:R-:W0:Y:S01]  /*0110*/  FCHK P0, R0, R4 ;  /* 0x0000000400007302 */ /* 0x000e220000000000 */
[----:B-1----:R-:W-:-:S04]  /*0120*/  FFMA R2, -R4, R3, 1 ;  /* 0x3f80000004027423 */ /* 0x002fc80000000103 */
[----:B------:R-:W-:-:S04]  /*0130*/  FFMA R3, R3, R2, R3 ;  /* 0x0000000203037223 */ /* 0x000fc80000000003 */
[----:B------:R-:W-:-:S04]  /*0140*/  FFMA R2, R0, R3, RZ ;  /* 0x0000000300027223 */ /* 0x000fc800000000ff */
[----:B------:R-:W-:-:S04]  /*0150*/  FFMA R5, -R4, R2, R0 ;  /* 0x0000000204057223 */ /* 0x000fc80000000100 */
[----:B------:R-:W-:Y:S01]  /*0160*/  FFMA R5, R3, R5, R2 ;  /* 0x0000000503057223 */ /* 0x000fe20000000002 */
[----:B0-----:R-:W-:Y:S06]  /*0170*/  @!P0 BRA `(.L_x_26) ;  /* 0x0000000000108947 */ /* 0x001fec0003800000 */
[----:B------:R-:W-:Y:S01]  /*0180*/  IMAD.MOV.U32 R3, RZ, RZ, R0 ;  /* 0x000000ffff037224 */ /* 0x000fe200078e0000 */
[----:B------:R-:W-:-:S07]  /*0190*/  MOV R8, 0x1b0 ;  /* 0x000001b000087802 */ /* 0x000fce0000000f00 */
[----:B------:R-:W-:Y:S05]  /*01a0*/  CALL.REL.NOINC `($__internal_1_$__cuda_sm3x_div_rn_noftz_f32_slowpath) ;  /* 0x00000008007c7944 */ /* 0x000fea0003c00000 */
[----:B------:R-:W-:-:S07]  /*01b0*/  IMAD.MOV.U32 R5, RZ, RZ, R3 ;  /* 0x000000ffff057224 */ /* 0x000fce00078e0003 */
.L_x_26:
[----:B------:R-:W0:Y:S02]  /*01c0*/  LDCU UR4, c[0x0][0x398] ;  /* 0x00007300ff0477ac */ /* 0x000e240008000800 */
[----:B0-----:R-:W-:Y:S01]  /*01d0*/  I2FP.F32.U32 R4, UR4 ;  /* 0x0000000400047c45 */ /* 0x001fe20008201000 */
[----:B------:R-:W0:Y:S03]  /*01e0*/  LDCU UR4, c[0x0][0x390] ;  /* 0x00007200ff0477ac */ /* 0x000e260008000800 */
[----:B------:R-:W1:Y:S01]  /*01f0*/  MUFU.RCP R3, R4 ;  /* 0x0000000400037308 */ /* 0x000e620000001000 */
[----:B0-----:R-:W-:Y:S01]  /*0200*/  I2FP.F32.S32 R2, UR4 ;  /* 0x0000000400027c45 */ /* 0x001fe20008201400 */
[----:B------:R-:W0:Y:S01]  /*0210*/  LDCU.64 UR4, c[0x0][0x358] ;  /* 0x00006b00ff0477ac */ /* 0x000e220008000a00 */
[----:B-1----:R-:W-:-:S05]  /*0220*/  FFMA R6, -R4, R3, 1 ;  /* 0x3f80000004067423 */ /* 0x002fca0000000103 */
[----:B------:R-:W1:Y:S01]  /*0230*/  FCHK P0, R2, R4 ;  /* 0x0000000402007302 */ /* 0x000e620000000000 */
[----:B------:R-:W-:-:S04]  /*0240*/  FFMA R3, R3, R6, R3 ;  /* 0x0000000603037223 */ /* 0x000fc80000000003 */
[----:B------:R-:W-:-:S04]  /*0250*/  FFMA R6, R2, R3, RZ ;  /* 0x0000000302067223 */ /* 0x000fc800000000ff */
[----:B------:R-:W-:-:S04]  /*0260*/  FFMA R7, -R4, R6, R2 ;  /* 0x0000000604077223 */ /* 0x000fc80000000102 */
[----:B------:R-:W-:Y:S01]  /*0270*/  FFMA R3, R3, R7, R6 ;  /* 0x0000000703037223 */ /* 0x000fe20000000006 */
[----:B01----:R-:W-:Y:S06]  /*0280*/  @!P0 BRA `(.L_x_27) ;  /* 0x00000000000c8947 */ /* 0x003fec0003800000 */
[----:B------:R-:W-:Y:S02]  /*0290*/  MOV R3, R2 ;  /* 0x0000000200037202 */ /* 0x000fe40000000f00 */
[----:B------:R-:W-:-:S07]  /*02a0*/  MOV R8, 0x2c0 ;  /* 0x000002c000087802 */ /* 0x000fce0000000f00 */
[----:B------:R-:W-:Y:S05]  /*02b0*/  CALL.REL.NOINC `($__internal_1_$__cuda_sm3x_div_rn_noftz_f32_slowpath) ;  /* 0x0000000800387944 */ /* 0x000fea0003c00000 */
.L_x_27:
[----:B------:R-:W-:Y:S01]  /*02c0*/  I2FP.F32.S32 R4, R11 ;  /* 0x0000000b00047245 */ /* 0x000fe20000201400 */
[----:B------:R-:W-:Y:S01]  /*02d0*/  FADD R7, R0, -1.0000100135803222656 ;  /* 0xbf80005400077421 */ /* 0x000fe20000000000 */
[----:B------:R-:W-:Y:S01]  /*02e0*/  I2FP.F32.U32 R6, R10 ;  /* 0x0000000a00067245 */ /* 0x000fe20000201000 */
[----:B------:R-:W0:Y:S02]  /*02f0*/  LDCU.64 UR6, c[0x0][0x380] ;  /* 0x00007000ff0677ac */ /* 0x000e240008000a00 */
[----:B------:R-:W-:Y:S02]  /*0300*/  FADD R4, R4, 0.5 ;  /* 0x3f00000004047421 */ /* 0x000fe40000000000 */
[----:B------:R-:W-:Y:S02]  /*0310*/  FADD R6, R6, 0.5 ;  /* 0x3f00000006067421 */ /* 0x000fe40000000000 */
[----:B------:R-:W-:Y:S01]  /*0320*/  FFMA R4, R4, R5, -0.5 ;  /* 0xbf00000004047423 */ /* 0x000fe20000000005 */
[----:B------:R-:W-:Y:S01]  /*0330*/  FADD R5, R2, -1.0000100135803222656 ;  /* 0xbf80005402057421 */ /* 0x000fe20000000000 */
[----:B------:R-:W-:-:S02]  /*0340*/  FFMA R6, R6, R3, -0.5 ;  /* 0xbf00000006067423 */ /* 0x000fc40000000003 */
[----:B------:R-:W1:Y:S01]  /*0350*/  LDC.64 R2, c[0x0][0x390] ;  /* 0x0000e400ff027b82 */ /* 0x000e620000000a00 */
[----:B------:R-:W-:Y:S02]  /*0360*/  FMNMX R4, R4, R7, PT ;  /* 0x0000000704047209 */ /* 0x000fe40003800000 */
[----:B------:R-:W-:Y:S02]  /*0370*/  FMNMX R5, R6, R5, PT ;  /* 0x0000000506057209 */ /* 0x000fe40003800000 */
[----:B------:R-:W-:Y:S02]  /*0380*/  FMNMX R15, RZ, R4, !PT ;  /* 0x00000004ff0f7209 */ /* 0x000fe40007800000 */
[----:B------:R-:W-:Y:S02]  /*0390*/  FMNMX R17, RZ, R5, !PT ;  /* 0x00000005ff117209 */ /* 0x000fe40007800000 */
[----:B------:R-:W2:Y:S08]  /*03a0*/  F2I.TRUNC.NTZ R16, R15 ;  /* 0x0000000f00107305 */ /* 0x000eb0000020f100 */
[----:B------:R-:W3:Y:S01]  /*03b0*/  F2I.TRUNC.NTZ R18, R17 ;  /* 0x0000001100127305 */ /* 0x000ee2000020f100 */
[----:B--2---:R-:W-:-:S05]  /*03c0*/  VIADD R0, R16, 0x1 ;  /* 0x0000000110007836 */ /* 0x004fca0000000000 */
[-C--:B-1----:R-:W-:Y:S01]  /*03d0*/  ISETP.GE.AND P0, PT, R0, R3.reuse, PT ;  /* 0x000000030000720c */ /* 0x082fe20003f06270 */
[C---:B---3--:R-:W-:Y:S02]  /*03e0*/  VIADD R5, R18.reuse, 0x1 ;  /* 0x0000000112057836 */ /* 0x048fe40000000000 */
[----:B------:R-:W-:-:S03]  /*03f0*/  IMAD R4, R18, R3, R16 ;  /* 0x0000000312047224 */ /* 0x000fc600078e0210 */
[----:B------:R-:W-:Y:S01]  /*0400*/  ISETP.GE.AND P1, PT, R5, R2, PT ;  /* 0x000000020500720c */ /* 0x000fe20003f26270 */
[----:B------:R-:W-:-:S06]  /*0410*/  IMAD R6, R4, 0x3, RZ ;  /* 0x0000000304067824 */ /* 0x000fcc00078e02ff */
[----:B------:R-:W-:-:S05]  /*0420*/  @P0 IADD3 R0, PT, PT, R3, -0x1, RZ ;  /* 0xffffffff03000810 */ /* 0x000fca0007ffe0ff */
[-C--:B------:R-:W-:Y:S02]  /*0430*/  IMAD R7, R18, R3.reuse, R0 ;  /* 0x0000000312077224 */ /* 0x080fe400078e0200 */
[----:B------:R-:W-:Y:S01]  /*0440*/  @P1 VIADD R5, R2, 0xffffffff ;  /* 0xffffffff02051836 */ /* 0x000fe20000000000 */
[----:B0-----:R-:W-:Y:S01]  /*0450*/  IADD3 R2, P0, PT, R6, UR6, RZ ;  /* 0x0000000606027c10 */ /* 0x001fe2000ff1e0ff */
[----:B------:R-:W-:Y:S02]  /*0460*/  IMAD R7, R7, 0x3, RZ ;  /* 0x0000000307077824 */ /* 0x000fe400078e02ff */
[CC--:B------:R-:W-:Y:S02]  /*0470*/  IMAD R8, R5.reuse, R3.reuse, R16 ;  /* 0x0000000305087224 */ /* 0x0c0fe400078e0210 */
[----:B------:R-:W-:Y:S01]  /*0480*/  IMAD R9, R5, R3, R0 ;  /* 0x0000000305097224 */ /* 0x000fe200078e0200 */
[----:B------:R-:W-:Y:S01]  /*0490*/  IADD3 R4, P1, PT, R7, UR6, RZ ;  /* 0x0000000607047c10 */ /* 0x000fe2000ff3e0ff */
[----:B------:R-:W-:Y:S01]  /*04a0*/  IMAD R0, R8, 0x3, RZ ;  /* 0x0000000308007824 */ /* 0x000fe200078e02ff */
[----:B------:R-:W-:-:S02]  /*04b0*/  LEA.HI.X.SX32 R3, R6, UR7, 0x1, P0 ;  /* 0x0000000706037c11 */ /* 0x000fc400080f0eff */
[----:B------:R-:W-:Y:S01]  /*04c0*/  LEA.HI.X.SX32 R5, R7, UR7, 0x1, P1 ;  /* 0x0000000707057c11 */ /* 0x000fe200088f0eff */
[----:B------:R-:W-:Y:S01]  /*04d0*/  IMAD R7, R9, 0x3, RZ ;  /* 0x0000000309077824 */ /* 0x000fe200078e02ff */
[C---:B------:R-:W-:Y:S01]  /*04e0*/  IADD3 R8, P0, PT, R0.reuse, UR6, RZ ;  /* 0x0000000600087c10 */ /* 0x040fe2000ff1e0ff */
[----:B------:R-:W2:Y:S04]  /*04f0*/  LDG.E.U8.CONSTANT R14, desc[UR4][R2.64] ;  /* 0x00000004020e7981 */ /* 0x000ea8000c1e9100 */
[----:B------:R-:W3:Y:S01]  /*0500*/  LDG.E.U8.CONSTANT R22, desc[UR4][R4.64+0x2] ;  /* 0x0000020404167981 */ /* 0x000ee2000c1e9100 */
[----:B------:R-:W-:Y:S02]  /*0510*/  LEA.HI.X.SX32 R9, R0, UR7, 0x1, P0 ;  /* 0x0000000700097c11 */ /* 0x000fe400080f0eff */
[C---:B------:R-:W-:Y:S01]  /*0520*/  IADD3 R6, P0, PT, R7.reuse, UR6, RZ ;  /* 0x0000000607067c10 */ /* 0x040fe2000ff1e0ff */
[----:B------:R-:W4:Y:S01]  /*0530*/  LDG.E.U8.CONSTANT R0, desc[UR4][R2.64+0x2] ;  /* 0x0000020402007981 */ /* 0x000f22000c1e9100 */
[----:B------:R-:W-:Y:S01]  /*0540*/  I2FP.F32.S32 R18, R18 ;  /* 0x0000001200127245 */ /* 0x000fe20000201400 */
[----:B------:R-:W0:Y:S02]  /*0550*/  LDCU UR6, c[0x0][0x39c] ;  /* 0x00007380ff0677ac */ /* 0x000e240008000800 */
[----:B------:R-:W5:Y:S01]  /*0560*/  LDG.E.U8.CONSTANT R13, desc[UR4][R4.64] ;  /* 0x00000004040d7981 */ /* 0x000f62000c1e9100 */
[----:B------:R-:W-:-:S03]  /*0570*/  LEA.HI.X.SX32 R7, R7, UR7, 0x1, P0 ;  /* 0x0000000707077c11 */ /* 0x000fc600080f0eff */
[----:B------:R-:W2:Y:S04]  /*0580*/  LDG.E.U8.CONSTANT R12, desc[UR4][R8.64+0x2] ;  /* 0x00000204080c7981 */ /* 0x000ea8000c1e9100 */
[----:B------:R1:W2:Y:S04]  /*0590*/  LDG.E.U8.CONSTANT R19, desc[UR4][R4.64+0x1] ;  /* 0x0000010404137981 */ /* 0x0002a8000c1e9100 */
[----:B------:R-:W2:Y:S04]  /*05a0*/  LDG.E.U8.CONSTANT R21, desc[UR4][R6.64+0x2] ;  /* 0x0000020406157981 */ /* 0x000ea8000c1e9100 */
[----:B------:R0:W2:Y:S04]  /*05b0*/  LDG.E.U8.CONSTANT R23, desc[UR4][R2.64+0x1] ;  /* 0x0000010402177981 */ /* 0x0000a8000c1e9100 */
[----:B------:R-:W2:Y:S04]  /*05c0*/  LDG.E.U8.CONSTANT R20, desc[UR4][R8.64] ;  /* 0x0000000408147981 */ /* 0x000ea8000c1e9100 */
[----:B------:R0:W2:Y:S04]  /*05d0*/  LDG.E.U8.CONSTANT R25, desc[UR4][R8.64+0x1] ;  /* 0x0000010408197981 */ /* 0x0000a8000c1e9100 */
[----:B------:R-:W2:Y:S04]  /*05e0*/  LDG.E.U8.CONSTANT R24, desc[UR4][R6.64] ;  /* 0x0000000406187981 */ /* 0x000ea8000c1e9100 */
[----:B------:R5:W2:Y:S01]  /*05f0*/  LDG.E.U8.CONSTANT R26, desc[UR4][R6.64+0x1] ;  /* 0x00000104061a7981 */ /* 0x000aa2000c1e9100 */
[----:B------:R-:W-:Y:S01]  /*0600*/  I2FP.F32.S32 R16, R16 ;  /* 0x0000001000107245 */ /* 0x000fe20000201400 */
[----:B------:R-:W-:-:S04]  /*0610*/  FADD R17, R17, -R18 ;  /* 0x8000001211117221 */ /* 0x000fc80000000000 */
[----:B------:R-:W-:Y:S01]  /*0620*/  FADD R16, R15, -R16 ;  /* 0x800000100f107221 */ /* 0x000fe20000000000 */
[----:B-1----:R-:W-:-:S03]  /*0630*/  FADD R5, -R17, 1 ;  /* 0x3f80000011057421 */ /* 0x002fc60000000100 */
[C---:B------:R-:W-:Y:S01]  /*0640*/  FADD R18, -R16.reuse, 1 ;  /* 0x3f80000010127421 */ /* 0x040fe20000000100 */
[----:B0-----:R-:W-:-:S03]  /*0650*/  FMUL R3, R16, R5 ;  /* 0x0000000510037220 */ /* 0x001fc60000400000 */
[----:B------:R-:W-:Y:S01]  /*0660*/  FMUL R5, R18, R5 ;  /* 0x0000000512057220 */ /* 0x000fe20000400000 */
[----:B------:R-:W-:Y:S01]  /*0670*/  FMUL R2, R17, R18 ;  /* 0x0000001211027220 */ /* 0x000fe20000400000 */
[----:B------:R-:W-:Y:S02]  /*0680*/  HFMA2 R8, -RZ, RZ, 3.748046875, 0 ;  /* 0x437f0000ff087431 */ /* 0x000fe400000001ff */
[----:B------:R-:W-:Y:S01]  /*0690*/  FMUL R4, R16, R17 ;  /* 0x0000001110047220 */ /* 0x000fe20000400000 */
[----:B------:R-:W-:Y:S01]  /*06a0*/  BSSY.RECONVERGENT B0, `(.L_x_28) ;  /* 0x0000026000007945 */ /* 0x000fe20003800200 */
[----:B---3--:R-:W-:Y:S02]  /*06b0*/  I2FP.F32.U32 R22, R22 ;  /* 0x0000001600167245 */ /* 0x008fe40000201000 */
[----:B----4-:R-:W-:-:S03]  /*06c0*/  I2FP.F32.U32 R0, R0 ;  /* 0x0000000000007245 */ /* 0x010fc60000201000 */
[----:B------:R-:W-:Y:S01]  /*06d0*/  FMUL R22, R3, R22 ;  /* 0x0000001603167220 */ /* 0x000fe20000400000 */
[----:B-----5:R-:W-:-:S03]  /*06e0*/  I2FP.F32.U32 R6, R13 ;  /* 0x0000000d00067245 */ /* 0x020fc60000201000 */
[----:B------:R-:W-:Y:S01]  /*06f0*/  FFMA R9, R5, R0, R22 ;  /* 0x0000000005097223 */ /* 0x000fe20000000016 */
[----:B--2---:R-:W-:Y:S01]  /*0700*/  I2FP.F32.U32 R12, R12 ;  /* 0x0000000c000c7245 */ /* 0x004fe20000201000 */
[----:B------:R-:W-:Y:S01]  /*0710*/  FMUL R7, R3, R6 ;  /* 0x0000000603077220 */ /* 0x000fe20000400000 */
[----:B------:R-:W-:-:S03]  /*0720*/  I2FP.F32.U32 R6, R19 ;  /* 0x0000001300067245 */ /* 0x000fc60000201000 */
[----:B------:R-:W-:Y:S01]  /*0730*/  FFMA R9, R2, R12, R9 ;  /* 0x0000000c02097223 */ /* 0x000fe20000000009 */
[----:B------:R-:W-:Y:S01]  /*0740*/  I2FP.F32.U32 R21, R21 ;  /* 0x0000001500157245 */ /* 0x000fe20000201000 */
[----:B------:R-:W-:Y:S01]  /*0750*/  FMUL R6, R3, R6 ;  /* 0x0000000603067220 */ /* 0x000fe20000400000 */
[----:B------:R-:W-:-:S03]  /*0760*/  IMAD.MOV.U32 R13, RZ, RZ, 0x3b808081 ;  /* 0x3b808081ff0d7424 */ /* 0x000fc600078e00ff */
[----:B------:R-:W-:Y:S01]  /*0770*/  FFMA R3, R4, R21, R9 ;  /* 0x0000001504037223 */ /* 0x000fe20000000009 */
[----:B------:R-:W-:-:S03]  /*0780*/  FFMA R8, R13, -R8, 1 ;  /* 0x3f8000000d087423 */ /* 0x000fc60000000808 */
[----:B------:R-:W0:Y:S01]  /*0790*/  FCHK P0, R3, 255 ;  /* 0x437f000003007902 */ /* 0x000e220000000000 */
[----:B------:R-:W-:Y:S01]  /*07a0*/  I2FP.F32.U32 R14, R14 ;  /* 0x0000000e000e7245 */ /* 0x000fe20000201000 */
[----:B------:R-:W-:Y:S01]  /*07b0*/  FFMA R8, R8, R13, 0.0039215688593685626984 ;  /* 0x3b80808108087423 */ /* 0x000fe2000000000d */
[----:B------:R-:W-:Y:S02]  /*07c0*/  I2FP.F32.U32 R0, R23 ;  /* 0x0000001700007245 */ /* 0x000fe40000201000 */
[----:B------:R-:W-:Y:S01]  /*07d0*/  I2FP.F32.U32 R20, R20 ;  /* 0x0000001400147245 */ /* 0x000fe20000201000 */
[C---:B------:R-:W-:Y:S01]  /*07e0*/  FFMA R7, R5.reuse, R14, R7 ;  /* 0x0000000e05077223 */ /* 0x040fe20000000007 */
[----:B------:R-:W-:Y:S01]  /*07f0*/  I2FP.F32.U32 R25, R25 ;  /* 0x0000001900197245 */ /* 0x000fe20000201000 */
[----:B------:R-:W-:Y:S01]  /*0800*/  FFMA R5, R5, R0, R6 ;  /* 0x0000000005057223 */ /* 0x000fe20000000006 */
[----:B------:R-:W-:Y:S01]  /*0810*/  FFMA R9, R3, R8, RZ ;  /* 0x0000000803097223 */ /* 0x000fe200000000ff */
[----:B------:R-:W-:Y:S01]  /*0820*/  I2FP.F32.U32 R0, R24 ;  /* 0x0000001800007245 */ /* 0x000fe20000201000 */
[C---:B------:R-:W-:Y:S01]  /*0830*/  FFMA R7, R2.reuse, R20, R7 ;  /* 0x0000001402077223 */ /* 0x040fe20000000007 */
[----:B------:R-:W-:Y:S01]  /*0840*/  I2FP.F32.U32 R26, R26 ;  /* 0x0000001a001a7245 */ /* 0x000fe20000201000 */
[----:B------:R-:W-:Y:S01]  /*0850*/  FFMA R5, R2, R25, R5 ;  /* 0x0000001902057223 */ /* 0x000fe20000000005 */
[----:B------:R-:W-:Y:S01]  /*0860*/  FFMA R12, R9, -255, R3 ;  /* 0xc37f0000090c7823 */ /* 0x000fe20000000003 */
[----:B------:R-:W-:-:S02]  /*0870*/  IMAD R6, R10, UR6, R11 ;  /* 0x000000060a067c24 */ /* 0x000fc4000f8e020b */
[C---:B------:R-:W-:Y:S01]  /*0880*/  FFMA R0, R4.reuse, R0, R7 ;  /* 0x0000000004007223 */ /* 0x040fe20000000007 */
[----:B------:R-:W-:Y:S01]  /*0890*/  FFMA R2, R4, R26, R5 ;  /* 0x0000001a04027223 */ /* 0x000fe20000000005 */
[----:B------:R-:W-:Y:S01]  /*08a0*/  FFMA R9, R8, R12, R9 ;  /* 0x0000000c08097223 */ /* 0x000fe20000000009 */
[----:B0-----:R-:W-:Y:S06]  /*08b0*/  @!P0 BRA `(.L_x_29) ;  /* 0x0000000000108947 */ /* 0x001fec0003800000 */
[----:B------:R-:W-:Y:S01]  /*08c0*/  IMAD.MOV.U32 R4, RZ, RZ, 0x437f0000 ;  /* 0x437f0000ff047424 */ /* 0x000fe200078e00ff */
[----:B------:R-:W-:-:S07]  /*08d0*/  MOV R8, 0x8f0 ;  /* 0x000008f000087802 */ /* 0x000fce0000000f00 */
[----:B------:R-:W-:Y:S05]  /*08e0*/  CALL.REL.NOINC `($__internal_1_$__cuda_sm3x_div_rn_noftz_f32_slowpath) ;  /* 0x0000000000ac7944 */ /* 0x000fea0003c00000 */
[----:B------:R-:W-:-:S07]  /*08f0*/  IMAD.MOV.U32 R9, RZ, RZ, R3 ;  /* 0x000000ffff097224 */ /* 0x000fce00078e0003 */
.L_x_29:
[----:B------:R-:W-:Y:S05]  /*0900*/  BSYNC.RECONVERGENT B0 ;  /* 0x0000000000007941 */ /* 0x000fea0003800200 */
.L_x_28:
[----:B------:R-:W0:Y:S01]  /*0910*/  LDC.64 R4, c[0x0][0x388] ;  /* 0x0000e200ff047b82 */ /* 0x000e220000000a00 */
[----:B------:R-:W-:Y:S01]  /*0920*/  MOV R3, 0x3b808081 ;  /* 0x3b80808100037802 */ /* 0x000fe20000000f00 */
[----:B------:R-:W-:Y:S01]  /*0930*/  IMAD.MOV.U32 R8, RZ, RZ, 0x437f0000 ;  /* 0x437f0000ff087424 */ /* 0x000fe200078e00ff */
[----:B------:R-:W1:Y:S01]  /*0940*/  FCHK P0, R2, 255 ;  /* 0x437f000002007902 */ /* 0x000e620000000000 */
[----:B------:R-:W-:Y:S02]  /*0950*/  BSSY.RECONVERGENT B0, `(.L_x_30) ;  /* 0x000000f000007945 */ /* 0x000fe40003800200 */
[----:B------:R-:W-:Y:S02]  /*0960*/  FFMA R8, R3, -R8, 1 ;  /* 0x3f80000003087423 */ /* 0x000fe40000000808 */
[----:B------:R-:W2:Y:S02]  /*0970*/  LDC.64 R10, c[0x0][0x398] ;  /* 0x0000e600ff0a7b82 */ /* 0x000ea40000000a00 */
[----:B------:R-:W-:-:S04]  /*0980*/  FFMA R8, R8, R3, 0.0039215688593685626984 ;  /* 0x3b80808108087423 */ /* 0x000fc80000000003 */
[----:B------:R-:W-:Y:S01]  /*0990*/  FFMA R3, R2, R8, RZ ;  /* 0x0000000802037223 */ /* 0x000fe200000000ff */
[----:B0-----:R-:W-:-:S04]  /*09a0*/  IMAD.WIDE R6, R6, 0x4, R4 ;  /* 0x0000000406067825 */ /* 0x001fc800078e0204 */
[----:B------:R-:W-:Y:S01]  /*09b0*/  FFMA R4, R3, -255, R2 ;  /* 0xc37f000003047823 */ /* 0x000fe20000000002 */
[----:B------:R0:W-:Y:S03]  /*09c0*/  STG.E desc[UR4][R6.64], R9 ;  /* 0x0000000906007986 */ /* 0x0001e6000c101904 */
[----:B------:R-:W-:Y:S01]  /*09d0*/  FFMA R3, R8, R4, R3 ;  /* 0x0000000408037223 */ /* 0x000fe20000000003 */
[----:B--2---:R-:W-:Y:S01]  /*09e0*/  IMAD R5, R10, R11, RZ ;  /* 0x0000000b0a057224 */ /* 0x004fe200078e02ff */
[----:B-1----:R-:W-:Y:S06]  /*09f0*/  @!P0 BRA `(.L_x_31) ;  /* 0x0000000000108947 */ /* 0x002fec0003800000 */
[----:B------:R-:W-:Y:S02]  /*0a00*/  HFMA2 R4, -RZ, RZ, 3.748046875, 0 ;  /* 0x437f0000ff047431 */ /* 0x000fe400000001ff */
[----:B------:R-:W-:Y:S01]  /*0a10*/  IMAD.MOV.U32 R3, RZ, RZ, R2 ;  /* 0x000000ffff037224 */ /* 0x000fe200078e0002 */
[----:B------:R-:W-:-:S07]  /*0a20*/  MOV R8, 0xa40 ;  /* 0x00000a4000087802 */ /* 0x000fce0000000f00 */
[----:B0-----:R-:W-:Y:S05]  /*0a30*/  CALL.REL.NOINC `($__internal_1_$__cuda_sm3x_div_rn_noftz_f32_slowpath) ;  /* 0x0000000000587944 */ /* 0x001fea0003c00000 */
.L_x_31:
[----:B------:R-:W-:Y:S05]  /*0a40*/  BSYNC.RECONVERGENT B0 ;  /* 0x0000000000007941 */ /* 0x000fea0003800200 */
.L_x_30:
[----:B0-----:R-:W-:Y:S01]  /*0a50*/  IMAD.WIDE R6, R5, 0x4, R6 ;  /* 0x0000000405067825 */ /* 0x001fe200078e0206 */
[----:B------:R-:W0:Y:S01]  /*0a60*/  FCHK P0, R0, 255 ;  /* 0x437f000000007902 */ /* 0x000e220000000000 */
[----:B------:R-:W-:Y:S02]  /*0a70*/  BSSY.RECONVERGENT B0, `(.L_x_32) ;  /* 0x000000f000007945 */ /* 0x000fe40003800200 */
[----:B------:R-:W-:Y:S01]  /*0a80*/  IMAD.MOV.U32 R2, RZ, RZ, 0x3b808081 ;  /* 0x3b808081ff027424 */ /* 0x000fe200078e00ff */
[----:B------:R1:W-:Y:S01]  /*0a90*/  STG.E desc[UR4][R6.64], R3 ;  /* 0x0000000306007986 */ /* 0x0003e2000c101904 */
[----:B------:R-:W-:-:S04]  /*0aa0*/  IMAD.MOV.U32 R9, RZ, RZ, 0x437f0000 ;  /* 0x437f0000ff097424 */ /* 0x000fc800078e00ff */
[----:B------:R-:W-:-:S04]  /*0ab0*/  FFMA R9, R2, -R9, 1 ;  /* 0x3f80000002097423 */ /* 0x000fc80000000809 */
[----:B------:R-:W-:-:S04]  /*0ac0*/  FFMA R4, R9, R2, 0.0039215688593685626984 ;  /* 0x3b80808109047423 */ /* 0x000fc80000000002 */
[----:B------:R-:W-:-:S04]  /*0ad0*/  FFMA R9, R0, R4, RZ ;  /* 0x0000000400097223 */ /* 0x000fc800000000ff */
[----:B------:R-:W-:-:S04]  /*0ae0*/  FFMA R2, R9, -255, R0 ;  /* 0xc37f000009027823 */ /* 0x000fc80000000000 */
[----:B------:R-:W-:Y:S01]  /*0af0*/  FFMA R9, R4, R2, R9 ;  /* 0x0000000204097223 */ /* 0x000fe20000000009 */
[----:B01----:R-:W-:Y:S06]  /*0b00*/  @!P0 BRA `(.L_x_33) ;  /* 0x0000000000148947 */ /* 0x003fec0003800000 */
[----:B------:R-:W-:Y:S01]  /*0b10*/  MOV R3, R0 ;  /* 0x0000000000037202 */ /* 0x000fe20000000f00 */
[----:B------:R-:W-:Y:S01]  /*0b20*/  IMAD.MOV.U32 R4, RZ, RZ, 0x437f0000 ;  /* 0x437f0000ff047424 */ /* 0x000fe200078e00ff */
[----:B------:R-:W-:-:S07]  /*0b30*/  MOV R8, 0xb50 ;  /* 0x00000b5000087802 */ /* 0x000fce0000000f00 */
[----:B------:R-:W-:Y:S05]  /*0b40*/  CALL.REL.NOINC `($__internal_1_$__cuda_sm3x_div_rn_noftz_f32_slowpath) ;  /* 0x0000000000147944 */ /* 0x000fea0003c00000 */
[----:B------:R-:W-:-:S07]  /*0b50*/  MOV R9, R3 ;  /* 0x0000000300097202 */ /* 0x000fce0000000f00 */
.L_x_33:
[----:B------:R-:W-:Y:S05]  /*0b60*/  BSYNC.RECONVERGENT B0 ;  /* 0x0000000000007941 */ /* 0x000fea0003800200 */
.L_x_32:
[----:B------:R-:W-:-:S05]  /*0b70*/  IMAD.WIDE R6, R5, 0x4, R6 ;  /* 0x0000000405067825 */ /* 0x000fca00078e0206 */
[----:B------:R-:W-:Y:S01]  /*0b80*/  STG.E desc[UR4][R6.64], R9 ;  /* 0x0000000906007986 */ /* 0x000fe2000c101904 */
[----:B------:R-:W-:Y:S05]  /*0b90*/  EXIT ;  /* 0x000000000000794d */ /* 0x000fea0003800000 */
        .weak           $__internal_1_$__cuda_sm3x_div_rn_noftz_f32_slowpath
        .type           $__internal_1_$__cuda_sm3x_div_rn_noftz_f32_slowpath,@function
        .size           $__internal_1_$__cuda_sm3x_div_rn_noftz_f32_slowpath,(.L_x_47 - $__internal_1_$__cuda_sm3x_div_rn_noftz_f32_slowpath)
$__internal_1_$__cuda_sm3x_div_rn_noftz_f32_slowpath:
[----:B------:R-:W-:Y:S01]  /*0ba0*/  SHF.R.U32.HI R9, RZ, 0x17, R4 ;  /* 0x00000017ff097819 */ /* 0x000fe20000011604 */
[----:B------:R-:W-:Y:S01]  /*0bb0*/  BSSY.RECONVERGENT B1, `(.L_x_34) ;  /* 0x0000062000017945 */ /* 0x000fe20003800200 */
[----:B------:R-:W-:Y:S02]  /*0bc0*/  SHF.R.U32.HI R12, RZ, 0x17, R3 ;  /* 0x00000017ff0c7819 */ /* 0x000fe40000011603 */
[----:B------:R-:W-:Y:S02]  /*0bd0*/  LOP3.LUT R9, R9, 0xff, RZ, 0xc0, !PT ;  /* 0x000000ff09097812 */ /* 0x000fe400078ec0ff */
[----:B------:R-:W-:-:S03]  /*0be0*/  LOP3.LUT R16, R12, 0xff, RZ, 0xc0, !PT ;  /* 0x000000ff0c107812 */ /* 0x000fc600078ec0ff */
[----:B------:R-:W-:Y:S01]  /*0bf0*/  VIADD R14, R9, 0xffffffff ;  /* 0xffffffff090e7836 */ /* 0x000fe20000000000 */
[----:B------:R-:W-:-:S04]  /*0c00*/  IADD3 R13, PT, PT, R16, -0x1, RZ ;  /* 0xffffffff100d7810 */ /* 0x000fc80007ffe0ff */
[----:B------:R-:W-:-:S04]  /*0c10*/  ISETP.GT.U32.AND P0, PT, R14, 0xfd, PT ;  /* 0x000000fd0e00780c */ /* 0x000fc80003f04070 */
[----:B------:R-:W-:-:S13]  /*0c20*/  ISETP.GT.U32.OR P0, PT, R13, 0xfd, P0 ;  /* 0x000000fd0d00780c */ /* 0x000fda0000704470 */
[----:B------:R-:W-:Y:S01]  /*0c30*/  @!P0 IMAD.MOV.U32 R12, RZ, RZ, RZ ;  /* 0x000000ffff0c8224 */ /* 0x000fe200078e00ff */
[----:B------:R-:W-:Y:S06]  /*0c40*/  @!P0 BRA `(.L_x_35) ;  /* 0x00000000005c8947 */ /* 0x000fec0003800000 */
[----:B------:R-:W-:Y:S02]  /*0c50*/  FSETP.GTU.FTZ.AND P0, PT, |R3|, +INF , PT ;  /* 0x7f8000000300780b */ /* 0x000fe40003f1c200 */
[----:B------:R-:W-:-:S04]  /*0c60*/  FSETP.GTU.FTZ.AND P1, PT, |R4|, +INF , PT ;  /* 0x7f8000000400780b */ /* 0x000fc80003f3c200 */
[----:B------:R-:W-:-:S13]  /*0c70*/  PLOP3.LUT P0, PT, P0, P1, PT, 0xf8, 0x8f ;  /* 0x00000000008f781c */ /* 0x000fda0000703f70 */
[----:B------:R-:W-:Y:S05]  /*0c80*/  @P0 BRA `(.L_x_36) ;  /* 0x00000004004c0947 */ /* 0x000fea0003800000 */
[----:B------:R-:W-:-:S13]  /*0c90*/  LOP3.LUT P0, RZ, R4, 0x7fffffff, R3, 0xc8, !PT ;  /* 0x7fffffff04ff7812 */ /* 0x000fda000780c803 */
[----:B------:R-:W-:Y:S05]  /*0ca0*/  @!P0 BRA `(.L_x_37) ;  /* 0x00000004003c8947 */ /* 0x000fea0003800000 */
[C---:B------:R-:W-:Y:S02]  /*0cb0*/  FSETP.NEU.FTZ.AND P2, PT, |R3|.reuse, +INF , PT ;  /* 0x7f8000000300780b */ /* 0x040fe40003f5d200 */
[----:B------:R-:W-:Y:S02]  /*0cc0*/  FSETP.NEU.FTZ.AND P1, PT, |R4|, +INF , PT ;  /* 0x7f8000000400780b */ /* 0x000fe40003f3d200 */
[----:B------:R-:W-:-:S11]  /*0cd0*/  FSETP.NEU.FTZ.AND P0, PT, |R3|, +INF , PT ;  /* 0x7f8000000300780b */ /* 0x000fd60003f1d200 */
[----:B------:R-:W-:Y:S05]  /*0ce0*/  @!P1 BRA !P2, `(.L_x_37) ;  /* 0x00000004002c9947 */ /* 0x000fea0005000000 */
[----:B------:R-:W-:-:S04]  /*0cf0*/  LOP3.LUT P2, RZ, R3, 0x7fffffff, RZ, 0xc0, !PT ;  /* 0x7fffffff03ff7812 */ /* 0x000fc8000784c0ff */
[----:B------:R-:W-:-:S13]  /*0d00*/  PLOP3.LUT P1, PT, P1, P2, PT, 0x2f, 0xf2 ;  /* 0x0000000000f2781c */ /* 0x000fda0000f24577 */
[----:B------:R-:W-:Y:S05]  /*0d10*/  @P1 BRA `(.L_x_38) ;  /* 0x0000000400181947 */ /* 0x000fea0003800000 */
[----:B------:R-:W-:-:S04]  /*0d20*/  LOP3.LUT P1, RZ, R4, 0x7fffffff, RZ, 0xc0, !PT ;  /* 0x7fffffff04ff7812 */ /* 0x000fc8000782c0ff */
[----:B------:R-:W-:-:S13]  /*0d30*/  PLOP3.LUT P0, PT, P0, P1, PT, 0x2f, 0xf2 ;  /* 0x0000000000f2781c */ /* 0x000fda0000702577 */
[----:B------:R-:W-:Y:S05]  /*0d40*/  @P0 BRA `(.L_x_39) ;  /* 0x0000000400000947 */ /* 0x000fea0003800000 */
[----:B------:R-:W-:Y:S02]  /*0d50*/  ISETP.GE.AND P0, PT, R13, RZ, PT ;  /* 0x000000ff0d00720c */ /* 0x000fe40003f06270 */
[----:B------:R-:W-:-:S11]  /*0d60*/  ISETP.GE.AND P1, PT, R14, RZ, PT ;  /* 0x000000ff0e00720c */ /* 0x000fd60003f26270 */
[----:B------:R-:W-:Y:S01]  /*0d70*/  @P0 MOV R12, RZ ;  /* 0x000000ff000c0202 */ /* 0x000fe20000000f00 */
[----:B------:R-:W-:Y:S02]  /*0d80*/  @!P0 IMAD.MOV.U32 R12, RZ, RZ, -0x40 ;  /* 0xffffffc0ff0c8424 */ /* 0x000fe400078e00ff */
[----:B------:R-:W-:Y:S01]  /*0d90*/  @!P0 FFMA R3, R3, 1.84467440737095516160e+19, RZ ;  /* 0x5f80000003038823 */ /* 0x000fe200000000ff */
[----:B------:R-:W-:Y:S02]  /*0da0*/  @!P1 FFMA R4, R4, 1.84467440737095516160e+19, RZ ;  /* 0x5f80000004049823 */ /* 0x000fe400000000ff */
[----:B------:R-:W-:-:S07]  /*0db0*/  @!P1 IADD3 R12, PT, PT, R12, 0x40, RZ ;  /* 0x000000400c0c9810 */ /* 0x000fce0007ffe0ff */
.L_x_35:
[----:B------:R-:W-:Y:S01]  /*0dc0*/  LEA R13, R9, 0xc0800000, 0x17 ;  /* 0xc0800000090d7811 */ /* 0x000fe200078eb8ff */
[----:B------:R-:W-:Y:S01]  /*0dd0*/  BSSY.RECONVERGENT B2, `(.L_x_40) ;  /* 0x0000036000027945 */ /* 0x000fe20003800200 */
[----:B------:R-:W-:-:S03]  /*0de0*/  IADD3 R16, PT, PT, R16, -0x7f, RZ ;  /* 0xffffff8110107810 */ /* 0x000fc60007ffe0ff */
[----:B------:R-:W-:Y:S02]  /*0df0*/  IMAD.IADD R15, R4, 0x1, -R13 ;  /* 0x00000001040f7824 */ /* 0x000fe400078e0a0d */
[C---:B------:R-:W-:Y:S02]  /*0e00*/  IMAD R3, R16.reuse, -0x800000, R3 ;  /* 0xff80000010037824 */ /* 0x040fe400078e0203 */
[----:B------:R0:W1:Y:S01]  /*0e10*/  MUFU.RCP R4, R15 ;  /* 0x0000000f00047308 */ /* 0x0000620000001000 */
[----:B------:R-:W-:Y:S01]  /*0e20*/  FADD.FTZ R14, -R15, -RZ ;  /* 0x800000ff0f0e7221 */ /* 0x000fe20000010100 */
[----:B0-----:R-:W-:-:S05]  /*0e30*/  IADD3 R15, PT, PT, R16, 0x7f, -R9 ;  /* 0x0000007f100f7810 */ /* 0x001fca0007ffe809 */
[----:B------:R-:W-:Y:S02]  /*0e40*/  IMAD.IADD R12, R15, 0x1, R12 ;  /* 0x000000010f0c7824 */ /* 0x000fe400078e020c */
[----:B-1----:R-:W-:-:S04]  /*0e50*/  FFMA R13, R4, R14, 1 ;  /* 0x3f800000040d7423 */ /* 0x002fc8000000000e */
[----:B------:R-:W-:-:S04]  /*0e60*/  FFMA R4, R4, R13, R4 ;  /* 0x0000000d04047223 */ /* 0x000fc80000000004 */
[----:B------:R-:W-:-:S04]  /*0e70*/  FFMA R13, R3, R4, RZ ;  /* 0x00000004030d7223 */ /* 0x000fc800000000ff */
[----:B------:R-:W-:-:S04]  /*0e80*/  FFMA R17, R14, R13, R3 ;  /* 0x0000000d0e117223 */ /* 0x000fc80000000003 */
[----:B------:R-:W-:-:S04]  /*0e90*/  FFMA R13, R4, R17, R13 ;  /* 0x00000011040d7223 */ /* 0x000fc8000000000d */
[----:B------:R-:W-:-:S04]  /*0ea0*/  FFMA R14, R14, R13, R3 ;  /* 0x0000000d0e0e7223 */ /* 0x000fc80000000003 */
[----:B------:R-:W-:-:S05]  /*0eb0*/  FFMA R3, R4, R14, R13 ;  /* 0x0000000e04037223 */ /* 0x000fca000000000d */
[----:B------:R-:W-:-:S04]  /*0ec0*/  SHF.R.U32.HI R9, RZ, 0x17, R3 ;  /* 0x00000017ff097819 */ /* 0x000fc80000011603 */
[----:B------:R-:W-:-:S04]  /*0ed0*/  LOP3.LUT R9, R9, 0xff, RZ, 0xc0, !PT ;  /* 0x000000ff09097812 */ /* 0x000fc800078ec0ff */
[----:B------:R-:W-:-:S05]  /*0ee0*/  IADD3 R15, PT, PT, R9, R12, RZ ;  /* 0x0000000c090f7210 */ /* 0x000fca0007ffe0ff */
[----:B------:R-:W-:-:S05]  /*0ef0*/  VIADD R9, R15, 0xffffffff ;  /* 0xffffffff0f097836 */ /* 0x000fca0000000000 */
[----:B------:R-:W-:-:S13]  /*0f00*/  ISETP.GE.U32.AND P0, PT, R9, 0xfe, PT ;  /* 0x000000fe0900780c */ /* 0x000fda0003f06070 */
[----:B------:R-:W-:Y:S05]  /*0f10*/  @!P0 BRA `(.L_x_41) ;  /* 0x0000000000808947 */ /* 0x000fea0003800000 */
[----:B------:R-:W-:-:S13]  /*0f20*/  ISETP.GT.AND P0, PT, R15, 0xfe, PT ;  /* 0x000000fe0f00780c */ /* 0x000fda0003f04270 */
[----:B------:R-:W-:Y:S05]  /*0f30*/  @P0 BRA `(.L_x_42) ;  /* 0x00000000006c0947 */ /* 0x000fea0003800000 */
[----:B------:R-:W-:-:S13]  /*0f40*/  ISETP.GE.AND P0, PT, R15, 0x1, PT ;  /* 0x000000010f00780c */ /* 0x000fda0003f06270 */
[----:B------:R-:W-:Y:S05]  /*0f50*/  @P0 BRA `(.L_x_43) ;  /* 0x0000000000740947 */ /* 0x000fea0003800000 */
[----:B------:R-:W-:Y:S02]  /*0f60*/  ISETP.GE.AND P0, PT, R15, -0x18, PT ;  /* 0xffffffe80f00780c */ /* 0x000fe40003f06270 */
[----:B------:R-:W-:-:S11]  /*0f70*/  LOP3.LUT R3, R3, 0x80000000, RZ, 0xc0, !PT ;  /* 0x8000000003037812 */ /* 0x000fd600078ec0ff */
[----:B------:R-:W-:Y:S05]  /*0f80*/  @!P0 BRA `(.L_x_43) ;  /* 0x0000000000688947 */ /* 0x000fea0003800000 */
[CCC-:B------:R-:W-:Y:S01]  /*0f90*/  FFMA.RZ R9, R4.reuse, R14.reuse, R13.reuse ;  /* 0x0000000e04097223 */ /* 0x1c0fe2000000c00d */
[C---:B------:R-:W-:Y:S02]  /*0fa0*/  ISETP.NE.AND P2, PT, R15.reuse, RZ, PT ;  /* 0x000000ff0f00720c */ /* 0x040fe40003f45270 */
[----:B------:R-:W-:Y:S02]  /*0fb0*/  ISETP.NE.AND P1, PT, R15, RZ, PT ;  /* 0x000000ff0f00720c */ /* 0x000fe40003f25270 */
[----:B------:R-:W-:Y:S01]  /*0fc0*/  LOP3.LUT R12, R9, 0x7fffff, RZ, 0xc0, !PT ;  /* 0x007fffff090c7812 */ /* 0x000fe200078ec0ff */
[CCC-:B------:R-:W-:Y:S01]  /*0fd0*/  FFMA.RP R9, R4.reuse, R14.reuse, R13.reuse ;  /* 0x0000000e04097223 */ /* 0x1c0fe2000000800d */
[----:B------:R-:W-:Y:S01]  /*0fe0*/  FFMA.RM R4, R4, R14, R13 ;  /* 0x0000000e04047223 */ /* 0x000fe2000000400d */
[----:B------:R-:W-:Y:S01]  /*0ff0*/  IADD3 R13, PT, PT, R15, 0x20, RZ ;  /* 0x000000200f0d7810 */ /* 0x000fe20007ffe0ff */
[----:B------:R-:W-:Y:S01]  /*1000*/  IMAD.MOV R14, RZ, RZ, -R15 ;  /* 0x000000ffff0e7224 */ /* 0x000fe200078e0a0f */
[----:B------:R-:W-:-:S02]  /*1010*/  LOP3.LUT R12, R12, 0x800000, RZ, 0xfc, !PT ;  /* 0x008000000c0c7812 */ /* 0x000fc400078efcff */
[----:B------:R-:W-:Y:S02]  /*1020*/  FSETP.NEU.FTZ.AND P0, PT, R9, R4, PT ;  /* 0x000000040900720b */ /* 0x000fe40003f1d000 */
[----:B------:R-:W-:Y:S02]  /*1030*/  SHF.L.U32 R13, R12, R13, RZ ;  /* 0x0000000d0c0d7219 */ /* 0x000fe400000006ff */
[----:B------:R-:W-:Y:S02]  /*1040*/  SEL R9, R14, RZ, P2 ;  /* 0x000000ff0e097207 */ /* 0x000fe40001000000 */
[----:B------:R-:W-:Y:S02]  /*1050*/  ISETP.NE.AND P1, PT, R13, RZ, P1 ;  /* 0x000000ff0d00720c */ /* 0x000fe40000f25270 */
[----:B------:R-:W-:Y:S02]  /*1060*/  SHF.R.U32.HI R9, RZ, R9, R12 ;  /* 0x00000009ff097219 */ /* 0x000fe4000001160c */
[----:B------:R-:W-:-:S02]  /*1070*/  PLOP3.LUT P0, PT, P0, P1, PT, 0xf8, 0x8f ;  /* 0x00000000008f781c */ /* 0x000fc40000703f70 */
[----:B------:R-:W-:Y:S02]  /*1080*/  SHF.R.U32.HI R13, RZ, 0x1, R9 ;  /* 0x00000001ff0d7819 */ /* 0x000fe40000011609 */
[----:B------:R-:W-:-:S04]  /*1090*/  SEL R4, RZ, 0x1, !P0 ;  /* 0x00000001ff047807 */ /* 0x000fc80004000000 */
[----:B------:R-:W-:-:S04]  /*10a0*/  LOP3.LUT R4, R4, 0x1, R13, 0xf8, !PT ;  /* 0x0000000104047812 */ /* 0x000fc800078ef80d */
[----:B------:R-:W-:-:S04]  /*10b0*/  LOP3.LUT R4, R4, R9, RZ, 0xc0, !PT ;  /* 0x0000000904047212 */ /* 0x000fc800078ec0ff */
[----:B------:R-:W-:-:S04]  /*10c0*/  IADD3 R4, PT, PT, R13, R4, RZ ;  /* 0x000000040d047210 */ /* 0x000fc80007ffe0ff */
[----:B------:R-:W-:Y:S01]  /*10d0*/  LOP3.LUT R3, R4, R3, RZ, 0xfc, !PT ;  /* 0x0000000304037212 */ /* 0x000fe200078efcff */
[----:B------:R-:W-:Y:S06]  /*10e0*/  BRA `(.L_x_43) ;  /* 0x0000000000107947 */ /* 0x000fec0003800000 */
.L_x_42:
[----:B------:R-:W-:-:S04]  /*10f0*/  LOP3.LUT R3, R3, 0x80000000, RZ, 0xc0, !PT ;  /* 0x8000000003037812 */ /* 0x000fc800078ec0ff */
[----:B------:R-:W-:Y:S01]  /*1100*/  LOP3.LUT R3, R3, 0x7f800000, RZ, 0xfc, !PT ;  /* 0x7f80000003037812 */ /* 0x000fe200078efcff */
[----:B------:R-:W-:Y:S06]  /*1110*/  BRA `(.L_x_43) ;  /* 0x0000000000047947 */ /* 0x000fec0003800000 */
.L_x_41:
[----:B------:R-:W-:-:S07]  /*1120*/  IMAD R3, R12, 0x800000, R3 ;  /* 0x008000000c037824 */ /* 0x000fce00078e0203 */
.L_x_43:
[----:B------:R-:W-:Y:S05]  /*1130*/  BSYNC.RECONVERGENT B2 ;  /* 0x0000000000027941 */ /* 0x000fea0003800200 */
.L_x_40:
[----:B------:R-:W-:Y:S05]  /*1140*/  BRA `(.L_x_44) ;  /* 0x0000000000207947 */ /* 0x000fea0003800000 */
.L_x_39:
[----:B------:R-:W-:-:S04]  /*1150*/  LOP3.LUT R3, R4, 0x80000000, R3, 0x48, !PT ;  /* 0x8000000004037812 */ /* 0x000fc800078e4803 */
[----:B------:R-:W-:Y:S01]  /*1160*/  LOP3.LUT R3, R3, 0x7f800000, RZ, 0xfc, !PT ;  /* 0x7f80000003037812 */ /* 0x000fe200078efcff */
[----:B------:R-:W-:Y:S06]  /*1170*/  BRA `(.L_x_44) ;  /* 0x0000000000147947 */ /* 0x000fec0003800000 */
.L_x_38:
[----:B------:R-:W-:Y:S01]  /*1180*/  LOP3.LUT R3, R4, 0x80000000, R3, 0x48, !PT ;  /* 0x8000000004037812 */ /* 0x000fe200078e4803 */
[----:B------:R-:W-:Y:S06]  /*1190*/  BRA `(.L_x_44) ;  /* 0x00000000000c7947 */ /* 0x000fec0003800000 */
.L_x_37:
[----:B------:R-:W0:Y:S01]  /*11a0*/  MUFU.RSQ R3, -QNAN ;  /* 0xffc0000000037908 */ /* 0x000e220000001400 */
[----:B------:R-:W-:Y:S05]  /*11b0*/  BRA `(.L_x_44) ;  /* 0x0000000000047947 */ /* 0x000fea0003800000 */
.L_x_36:
[----:B------:R-:W-:-:S07]  /*11c0*/  FADD.FTZ R3, R3, R4 ;  /* 0x0000000403037221 */ /* 0x000fce0000010000 */
.L_x_44:
[----:B------:R-:W-:Y:S05]  /*11d0*/  BSYNC.RECONVERGENT B1 ;  /* 0x0000000000017941 */ /* 0x000fea0003800200 */
.L_x_34:
[----:B------:R-:W-:-:S04]  /*11e0*/  HFMA2 R9, -RZ, RZ, 0, 0 ;  /* 0x00000000ff097431 */ /* 0x000fc800000001ff */
[----:B0-----:R-:W-:Y:S05]  /*11f0*/  RET.REL.NODEC R8 `(_Z23preprocess_kernel_fusedPKhPfiiii) ;  /* 0xffffffec08807950 */ /* 0x001fea0003c3ffff */
.L_x_45:
        /* <DEDUP_REMOVED lines=16> */
.L_x_47:


//--------------------- .nv.shared.reserved.0     --------------------------
	.section	.nv.shared.reserved.0,"aw",@nobits
	.weak		__nv_reservedSMEM_offset_0_alias
	.size		__nv_reservedSMEM_offset_0_alias, 0, 64
	.other		__nv_reservedSMEM_offset_0_alias,@"STO_CUDA_RESERVED_SHARED STV_DEFAULT"
__nv_reservedSMEM_offset_0_alias:
	.zero		0
	.zero		64


//--------------------- .nv.constant0._Z18mahalanobis_kernelPKfS0_S0_Pfii --------------------------
	.section	.nv.constant0._Z18mahalanobis_kernelPKfS0_S0_Pfii,"a",@progbits
	.sectionflags	@""
	.align	4
.nv.constant0._Z18mahalanobis_kernelPKfS0_S0_Pfii:
	.zero		936


//--------------------- .nv.constant0._Z23preprocess_kernel_fusedPKhPfiiii --------------------------
	.section	.nv.constant0._Z23preprocess_kernel_fusedPKhPfiiii,"a",@progbits
	.sectionflags	@""
	.align	4
.nv.constant0._Z23preprocess_kernel_fusedPKhPfiiii:
	.zero		928


//--------------------- SYMBOLS --------------------------

	.type		.nv.reservedSmem.offset0,@object
	.size		.nv.reservedSmem.offset0,0x4
